//
// Generated by NVIDIA NVVM Compiler
//
// Compiler Build ID: CL-36424714
// Cuda compilation tools, release 13.0, V13.0.88
// Based on NVVM 20.0.0
//

.version 9.0
.target sm_100
.address_size 64

	// .globl	_Z13gather_kernelIfmEvPKT_PKT0_PS0_xx
.global .align 1 .b8 _ZN34_INTERNAL_c6daf099_4_k_cu_c930f3dd4cuda3std3__45__cpo5beginE[1];
.global .align 1 .b8 _ZN34_INTERNAL_c6daf099_4_k_cu_c930f3dd4cuda3std3__45__cpo3endE[1];
.global .align 1 .b8 _ZN34_INTERNAL_c6daf099_4_k_cu_c930f3dd4cuda3std3__45__cpo6cbeginE[1];
.global .align 1 .b8 _ZN34_INTERNAL_c6daf099_4_k_cu_c930f3dd4cuda3std3__45__cpo4cendE[1];
.global .align 1 .b8 _ZN34_INTERNAL_c6daf099_4_k_cu_c930f3dd4cuda3std3__45__cpo6rbeginE[1];
.global .align 1 .b8 _ZN34_INTERNAL_c6daf099_4_k_cu_c930f3dd4cuda3std3__45__cpo4rendE[1];
.global .align 1 .b8 _ZN34_INTERNAL_c6daf099_4_k_cu_c930f3dd4cuda3std3__45__cpo7crbeginE[1];
.global .align 1 .b8 _ZN34_INTERNAL_c6daf099_4_k_cu_c930f3dd4cuda3std3__45__cpo5crendE[1];
.global .align 1 .b8 _ZN34_INTERNAL_c6daf099_4_k_cu_c930f3dd4cuda3std3__436_GLOBAL__N__c6daf099_4_k_cu_c930f3dd6ignoreE[1];
.global .align 1 .b8 _ZN34_INTERNAL_c6daf099_4_k_cu_c930f3dd4cuda3std3__419piecewise_constructE[1];
.global .align 1 .b8 _ZN34_INTERNAL_c6daf099_4_k_cu_c930f3dd4cuda3std3__48in_placeE[1];
.global .align 1 .b8 _ZN34_INTERNAL_c6daf099_4_k_cu_c930f3dd4cuda3std3__420unreachable_sentinelE[1];
.global .align 1 .b8 _ZN34_INTERNAL_c6daf099_4_k_cu_c930f3dd4cuda3std3__47nulloptE[1];
.global .align 1 .b8 _ZN34_INTERNAL_c6daf099_4_k_cu_c930f3dd4cuda3std3__48unexpectE[1];
.global .align 1 .b8 _ZN34_INTERNAL_c6daf099_4_k_cu_c930f3dd4cuda3std6ranges3__45__cpo4swapE[1];
.global .align 1 .b8 _ZN34_INTERNAL_c6daf099_4_k_cu_c930f3dd4cuda3std6ranges3__45__cpo9iter_moveE[1];
.global .align 1 .b8 _ZN34_INTERNAL_c6daf099_4_k_cu_c930f3dd4cuda3std6ranges3__45__cpo5beginE[1];
.global .align 1 .b8 _ZN34_INTERNAL_c6daf099_4_k_cu_c930f3dd4cuda3std6ranges3__45__cpo3endE[1];
.global .align 1 .b8 _ZN34_INTERNAL_c6daf099_4_k_cu_c930f3dd4cuda3std6ranges3__45__cpo6cbeginE[1];
.global .align 1 .b8 _ZN34_INTERNAL_c6daf099_4_k_cu_c930f3dd4cuda3std6ranges3__45__cpo4cendE[1];
.global .align 1 .b8 _ZN34_INTERNAL_c6daf099_4_k_cu_c930f3dd4cuda3std6ranges3__45__cpo7advanceE[1];
.global .align 1 .b8 _ZN34_INTERNAL_c6daf099_4_k_cu_c930f3dd4cuda3std6ranges3__45__cpo9iter_swapE[1];
.global .align 1 .b8 _ZN34_INTERNAL_c6daf099_4_k_cu_c930f3dd4cuda3std6ranges3__45__cpo4nextE[1];
.global .align 1 .b8 _ZN34_INTERNAL_c6daf099_4_k_cu_c930f3dd4cuda3std6ranges3__45__cpo4prevE[1];
.global .align 1 .b8 _ZN34_INTERNAL_c6daf099_4_k_cu_c930f3dd4cuda3std6ranges3__45__cpo4dataE[1];
.global .align 1 .b8 _ZN34_INTERNAL_c6daf099_4_k_cu_c930f3dd4cuda3std6ranges3__45__cpo5cdataE[1];
.global .align 1 .b8 _ZN34_INTERNAL_c6daf099_4_k_cu_c930f3dd4cuda3std6ranges3__45__cpo4sizeE[1];
.global .align 1 .b8 _ZN34_INTERNAL_c6daf099_4_k_cu_c930f3dd4cuda3std6ranges3__45__cpo5ssizeE[1];
.global .align 1 .b8 _ZN34_INTERNAL_c6daf099_4_k_cu_c930f3dd4cuda3std6ranges3__45__cpo8distanceE[1];
.global .align 1 .b8 _ZN34_INTERNAL_c6daf099_4_k_cu_c930f3dd6thrust24THRUST_300001_SM_1000_NS6system6detail10sequential3seqE[1];
.global .align 1 .b8 _ZN34_INTERNAL_c6daf099_4_k_cu_c930f3dd6thrust24THRUST_300001_SM_1000_NS12placeholders2_1E[1];
.global .align 1 .b8 _ZN34_INTERNAL_c6daf099_4_k_cu_c930f3dd6thrust24THRUST_300001_SM_1000_NS12placeholders2_2E[1];
.global .align 1 .b8 _ZN34_INTERNAL_c6daf099_4_k_cu_c930f3dd6thrust24THRUST_300001_SM_1000_NS12placeholders2_3E[1];
.global .align 1 .b8 _ZN34_INTERNAL_c6daf099_4_k_cu_c930f3dd6thrust24THRUST_300001_SM_1000_NS12placeholders2_4E[1];
.global .align 1 .b8 _ZN34_INTERNAL_c6daf099_4_k_cu_c930f3dd6thrust24THRUST_300001_SM_1000_NS12placeholders2_5E[1];
.global .align 1 .b8 _ZN34_INTERNAL_c6daf099_4_k_cu_c930f3dd6thrust24THRUST_300001_SM_1000_NS12placeholders2_6E[1];
.global .align 1 .b8 _ZN34_INTERNAL_c6daf099_4_k_cu_c930f3dd6thrust24THRUST_300001_SM_1000_NS12placeholders2_7E[1];
.global .align 1 .b8 _ZN34_INTERNAL_c6daf099_4_k_cu_c930f3dd6thrust24THRUST_300001_SM_1000_NS12placeholders2_8E[1];
.global .align 1 .b8 _ZN34_INTERNAL_c6daf099_4_k_cu_c930f3dd6thrust24THRUST_300001_SM_1000_NS12placeholders2_9E[1];
.global .align 1 .b8 _ZN34_INTERNAL_c6daf099_4_k_cu_c930f3dd6thrust24THRUST_300001_SM_1000_NS12placeholders3_10E[1];

.visible .entry _Z13gather_kernelIfmEvPKT_PKT0_PS0_xx(
	.param .u64 .ptr .align 1 _Z13gather_kernelIfmEvPKT_PKT0_PS0_xx_param_0,
	.param .u64 .ptr .align 1 _Z13gather_kernelIfmEvPKT_PKT0_PS0_xx_param_1,
	.param .u64 .ptr .align 1 _Z13gather_kernelIfmEvPKT_PKT0_PS0_xx_param_2,
	.param .u64 _Z13gather_kernelIfmEvPKT_PKT0_PS0_xx_param_3,
	.param .u64 _Z13gather_kernelIfmEvPKT_PKT0_PS0_xx_param_4
)
{
	.reg .pred 	%p<6>;
	.reg .b32 	%r<6>;
	.reg .b32 	%f<6>;
	.reg .b64 	%rd<60>;

	ld.param.u64 	%rd27, [_Z13gather_kernelIfmEvPKT_PKT0_PS0_xx_param_0];
	ld.param.u64 	%rd28, [_Z13gather_kernelIfmEvPKT_PKT0_PS0_xx_param_1];
	ld.param.u64 	%rd29, [_Z13gather_kernelIfmEvPKT_PKT0_PS0_xx_param_2];
	ld.param.u64 	%rd26, [_Z13gather_kernelIfmEvPKT_PKT0_PS0_xx_param_3];
	ld.param.u64 	%rd30, [_Z13gather_kernelIfmEvPKT_PKT0_PS0_xx_param_4];
	cvta.to.global.u64 	%rd1, %rd29;
	cvta.to.global.u64 	%rd2, %rd27;
	cvta.to.global.u64 	%rd31, %rd28;
	mov.u32 	%r1, %ctaid.y;
	mov.u32 	%r2, %nctaid.x;
	mov.u32 	%r3, %ctaid.x;
	mad.lo.s32 	%r4, %r1, %r2, %r3;
	cvt.u64.u32 	%rd32, %r4;
	mul.lo.s64 	%rd3, %rd26, %rd32;
	cvt.u64.u32 	%rd33, %r1;
	mul.wide.u32 	%rd34, %r3, 8;
	add.s64 	%rd35, %rd31, %rd34;
	ld.global.u64 	%rd36, [%rd35];
	mad.lo.s64 	%rd37, %rd30, %rd33, %rd36;
	mul.lo.s64 	%rd4, %rd37, %rd26;
	mov.u32 	%r5, %tid.x;
	cvt.u64.u32 	%rd59, %r5;
	setp.le.s64 	%p1, %rd26, %rd59;
	@%p1 bra 	$L__BB0_7;
	not.b64 	%rd38, %rd59;
	add.s64 	%rd6, %rd26, %rd38;
	shr.u64 	%rd39, %rd6, 7;
	add.s64 	%rd40, %rd39, 1;
	and.b64  	%rd53, %rd40, 3;
	and.b64  	%rd41, %rd6, 384;
	setp.eq.s64 	%p2, %rd41, 384;
	@%p2 bra 	$L__BB0_4;
	add.s64 	%rd42, %rd3, %rd59;
	shl.b64 	%rd43, %rd42, 2;
	add.s64 	%rd55, %rd1, %rd43;
	add.s64 	%rd44, %rd4, %rd59;
	shl.b64 	%rd45, %rd44, 2;
	add.s64 	%rd54, %rd2, %rd45;
	shl.b64 	%rd46, %rd53, 7;
	add.s64 	%rd59, %rd46, %rd59;
$L__BB0_3:
	.pragma "nounroll";
	ld.global.f32 	%f1, [%rd54];
	st.global.f32 	[%rd55], %f1;
	add.s64 	%rd55, %rd55, 512;
	add.s64 	%rd54, %rd54, 512;
	add.s64 	%rd53, %rd53, -1;
	setp.ne.s64 	%p3, %rd53, 0;
	@%p3 bra 	$L__BB0_3;
$L__BB0_4:
	setp.lt.u64 	%p4, %rd6, 384;
	@%p4 bra 	$L__BB0_7;
	add.s64 	%rd47, %rd59, %rd4;
	shl.b64 	%rd48, %rd47, 2;
	add.s64 	%rd49, %rd48, %rd2;
	add.s64 	%rd58, %rd49, 1024;
	add.s64 	%rd50, %rd59, %rd3;
	shl.b64 	%rd51, %rd50, 2;
	add.s64 	%rd52, %rd51, %rd1;
	add.s64 	%rd57, %rd52, 1024;
$L__BB0_6:
	ld.global.f32 	%f2, [%rd58+-1024];
	st.global.f32 	[%rd57+-1024], %f2;
	ld.global.f32 	%f3, [%rd58+-512];
	st.global.f32 	[%rd57+-512], %f3;
	ld.global.f32 	%f4, [%rd58];
	st.global.f32 	[%rd57], %f4;
	ld.global.f32 	%f5, [%rd58+512];
	st.global.f32 	[%rd57+512], %f5;
	add.s64 	%rd59, %rd59, 512;
	add.s64 	%rd58, %rd58, 2048;
	add.s64 	%rd57, %rd57, 2048;
	setp.lt.s64 	%p5, %rd59, %rd26;
	@%p5 bra 	$L__BB0_6;
$L__BB0_7:
	ret;

}
	// .globl	_Z13gather_kernelI6__halfmEvPKT_PKT0_PS1_xx
.visible .entry _Z13gather_kernelI6__halfmEvPKT_PKT0_PS1_xx(
	.param .u64 .ptr .align 1 _Z13gather_kernelI6__halfmEvPKT_PKT0_PS1_xx_param_0,
	.param .u64 .ptr .align 1 _Z13gather_kernelI6__halfmEvPKT_PKT0_PS1_xx_param_1,
	.param .u64 .ptr .align 1 _Z13gather_kernelI6__halfmEvPKT_PKT0_PS1_xx_param_2,
	.param .u64 _Z13gather_kernelI6__halfmEvPKT_PKT0_PS1_xx_param_3,
	.param .u64 _Z13gather_kernelI6__halfmEvPKT_PKT0_PS1_xx_param_4
)
{
	.reg .pred 	%p<6>;
	.reg .b16 	%rs<6>;
	.reg .b32 	%r<6>;
	.reg .b64 	%rd<60>;

	ld.param.u64 	%rd27, [_Z13gather_kernelI6__halfmEvPKT_PKT0_PS1_xx_param_0];
	ld.param.u64 	%rd28, [_Z13gather_kernelI6__halfmEvPKT_PKT0_PS1_xx_param_1];
	ld.param.u64 	%rd29, [_Z13gather_kernelI6__halfmEvPKT_PKT0_PS1_xx_param_2];
	ld.param.u64 	%rd26, [_Z13gather_kernelI6__halfmEvPKT_PKT0_PS1_xx_param_3];
	ld.param.u64 	%rd30, [_Z13gather_kernelI6__halfmEvPKT_PKT0_PS1_xx_param_4];
	cvta.to.global.u64 	%rd1, %rd29;
	cvta.to.global.u64 	%rd2, %rd27;
	cvta.to.global.u64 	%rd31, %rd28;
	mov.u32 	%r1, %ctaid.y;
	mov.u32 	%r2, %nctaid.x;
	mov.u32 	%r3, %ctaid.x;
	mad.lo.s32 	%r4, %r1, %r2, %r3;
	cvt.u64.u32 	%rd32, %r4;
	mul.lo.s64 	%rd3, %rd26, %rd32;
	cvt.u64.u32 	%rd33, %r1;
	mul.wide.u32 	%rd34, %r3, 8;
	add.s64 	%rd35, %rd31, %rd34;
	ld.global.u64 	%rd36, [%rd35];
	mad.lo.s64 	%rd37, %rd30, %rd33, %rd36;
	mul.lo.s64 	%rd4, %rd37, %rd26;
	mov.u32 	%r5, %tid.x;
	cvt.u64.u32 	%rd59, %r5;
	setp.le.s64 	%p1, %rd26, %rd59;
	@%p1 bra 	$L__BB1_7;
	not.b64 	%rd38, %rd59;
	add.s64 	%rd6, %rd26, %rd38;
	shr.u64 	%rd39, %rd6, 7;
	add.s64 	%rd40, %rd39, 1;
	and.b64  	%rd53, %rd40, 3;
	and.b64  	%rd41, %rd6, 384;
	setp.eq.s64 	%p2, %rd41, 384;
	@%p2 bra 	$L__BB1_4;
	add.s64 	%rd42, %rd4, %rd59;
	shl.b64 	%rd43, %rd42, 1;
	add.s64 	%rd55, %rd2, %rd43;
	add.s64 	%rd44, %rd3, %rd59;
	shl.b64 	%rd45, %rd44, 1;
	add.s64 	%rd54, %rd1, %rd45;
	shl.b64 	%rd46, %rd53, 7;
	add.s64 	%rd59, %rd46, %rd59;
$L__BB1_3:
	.pragma "nounroll";
	ld.global.u16 	%rs1, [%rd55];
	st.global.u16 	[%rd54], %rs1;
	add.s64 	%rd55, %rd55, 256;
	add.s64 	%rd54, %rd54, 256;
	add.s64 	%rd53, %rd53, -1;
	setp.ne.s64 	%p3, %rd53, 0;
	@%p3 bra 	$L__BB1_3;
$L__BB1_4:
	setp.lt.u64 	%p4, %rd6, 384;
	@%p4 bra 	$L__BB1_7;
	add.s64 	%rd47, %rd59, %rd3;
	shl.b64 	%rd48, %rd47, 1;
	add.s64 	%rd49, %rd48, %rd1;
	add.s64 	%rd58, %rd49, 512;
	add.s64 	%rd50, %rd59, %rd4;
	shl.b64 	%rd51, %rd50, 1;
	add.s64 	%rd52, %rd51, %rd2;
	add.s64 	%rd57, %rd52, 512;
$L__BB1_6:
	ld.global.u16 	%rs2, [%rd57+-512];
	st.global.u16 	[%rd58+-512], %rs2;
	ld.global.u16 	%rs3, [%rd57+-256];
	st.global.u16 	[%rd58+-256], %rs3;
	ld.global.u16 	%rs4, [%rd57];
	st.global.u16 	[%rd58], %rs4;
	ld.global.u16 	%rs5, [%rd57+256];
	st.global.u16 	[%rd58+256], %rs5;
	add.s64 	%rd59, %rd59, 512;
	add.s64 	%rd58, %rd58, 1024;
	add.s64 	%rd57, %rd57, 1024;
	setp.lt.s64 	%p5, %rd59, %rd26;
	@%p5 bra 	$L__BB1_6;
$L__BB1_7:
	ret;

}
	// .globl	_ZN3cub18CUB_300001_SM_10006detail11EmptyKernelIvEEvv
.visible .entry _ZN3cub18CUB_300001_SM_10006detail11EmptyKernelIvEEvv()
{


	ret;

}


// ===== COMPILED SASS (sm_100) =====

	.target	sm_100

	.elftype	@"ET_EXEC"


//--------------------- .note.nv.tkinfo           --------------------------
	.section	.note.nv.tkinfo,"",@"SHT_NOTE"
	.sectionflags	@"SHF_NOTE_NV_TKINFO"
	.tkinfo
        /*0018*/ 	.word	0x00000002
        /*0030*/ 	.string	""
        /*0030*/ 	.string	"ptxas"
        /*0030*/ 	.string	"Cuda compilation tools, release 13.0, V13.0.88"
        /*0030*/ 	.string	"Build cuda_13.0.r13.0/compiler.36424714_0"
        /*0030*/ 	.string	"-arch sm_100 -m 64 "



//--------------------- .note.nv.cuinfo           --------------------------
	.section	.note.nv.cuinfo,"",@"SHT_NOTE"
	.sectionflags	@"SHF_NOTE_NV_CUINFO"
        /*0018*/ 	.short	0x0002
        /*001a*/ 	.short	0x0064
        /*001c*/ 	.short	0x0082
	.zero		2


//--------------------- .nv.info                  --------------------------
	.section	.nv.info,"",@"SHT_CUDA_INFO"
	.align	4


	//----- nvinfo : EIATTR_REGCOUNT
	.align		4
        /*0000*/ 	.byte	0x04, 0x2f
        /*0002*/ 	.short	(.L_41 - .L_40)
	.align		4
.L_40:
        /*0004*/ 	.word	index@(_Z13gather_kernelIfmEvPKT_PKT0_PS0_xx)
        /*0008*/ 	.word	0x0000001a


	//----- nvinfo : EIATTR_FRAME_SIZE
	.align		4
.L_41:
        /*000c*/ 	.byte	0x04, 0x11
        /*000e*/ 	.short	(.L_43 - .L_42)
	.align		4
.L_42:
        /*0010*/ 	.word	index@(_Z13gather_kernelIfmEvPKT_PKT0_PS0_xx)
        /*0014*/ 	.word	0x00000000


	//----- nvinfo : EIATTR_REGCOUNT
	.align		4
.L_43:
        /*0018*/ 	.byte	0x04, 0x2f
        /*001a*/ 	.short	(.L_45 - .L_44)
	.align		4
.L_44:
        /*001c*/ 	.word	index@(_Z13gather_kernelI6__halfmEvPKT_PKT0_PS1_xx)
        /*0020*/ 	.word	0x0000001a


	//----- nvinfo : EIATTR_FRAME_SIZE
	.align		4
.L_45:
        /*0024*/ 	.byte	0x04, 0x11
        /*0026*/ 	.short	(.L_47 - .L_46)
	.align		4
.L_46:
        /*0028*/ 	.word	index@(_Z13gather_kernelI6__halfmEvPKT_PKT0_PS1_xx)
        /*002c*/ 	.word	0x00000000


	//----- nvinfo : EIATTR_REGCOUNT
	.align		4
.L_47:
        /*0030*/ 	.byte	0x04, 0x2f
        /*0032*/ 	.short	(.L_49 - .L_48)
	.align		4
.L_48:
        /*0034*/ 	.word	index@(_ZN3cub18CUB_300001_SM_10006detail11EmptyKernelIvEEvv)
        /*0038*/ 	.word	0x00000004


	//----- nvinfo : EIATTR_FRAME_SIZE
	.align		4
.L_49:
        /*003c*/ 	.byte	0x04, 0x11
        /*003e*/ 	.short	(.L_51 - .L_50)
	.align		4
.L_50:
        /*0040*/ 	.word	index@(_ZN3cub18CUB_300001_SM_10006detail11EmptyKernelIvEEvv)
        /*0044*/ 	.word	0x00000000


	//----- nvinfo : EIATTR_MIN_STACK_SIZE
	.align		4
.L_51:
        /*0048*/ 	.byte	0x04, 0x12
        /*004a*/ 	.short	(.L_53 - .L_52)
	.align		4
.L_52:
        /*004c*/ 	.word	index@(_ZN3cub18CUB_300001_SM_10006detail11EmptyKernelIvEEvv)
        /*0050*/ 	.word	0x00000000


	//----- nvinfo : EIATTR_MIN_STACK_SIZE
	.align		4
.L_53:
        /*0054*/ 	.byte	0x04, 0x12
        /*0056*/ 	.short	(.L_55 - .L_54)
	.align		4
.L_54:
        /*0058*/ 	.word	index@(_Z13gather_kernelI6__halfmEvPKT_PKT0_PS1_xx)
        /*005c*/ 	.word	0x00000000


	//----- nvinfo : EIATTR_MIN_STACK_SIZE
	.align		4
.L_55:
        /*0060*/ 	.byte	0x04, 0x12
        /*0062*/ 	.short	(.L_57 - .L_56)
	.align		4
.L_56:
        /*0064*/ 	.word	index@(_Z13gather_kernelIfmEvPKT_PKT0_PS0_xx)
        /*0068*/ 	.word	0x00000000
.L_57:


//--------------------- .nv.compat                --------------------------
	.section	.nv.compat,"",@"SHT_CUDA_COMPAT_INFO"
	.align	4
        /*0000*/ 	.byte	0x02, 0x09, 0x00, 0x00, 0x02, 0x02, 0x01, 0x00, 0x02, 0x05, 0x05, 0x00, 0x03, 0x07, 0x01, 0x01
        /*0010*/ 	.byte	0x02, 0x03, 0x00, 0x00, 0x02, 0x06, 0x01, 0x00, 0x04, 0x0b, 0x08, 0x00, 0x09, 0x00, 0x00, 0x00
        /*0020*/ 	.byte	0x00, 0x00, 0x00, 0x00


//--------------------- .nv.info._ZN3cub18CUB_300001_SM_10006detail11EmptyKernelIvEEvv --------------------------
	.section	.nv.info._ZN3cub18CUB_300001_SM_10006detail11EmptyKernelIvEEvv,"",@"SHT_CUDA_INFO"
	.sectionflags	@""
	.align	4


	//----- nvinfo : EIATTR_CUDA_API_VERSION
	.align		4
        /*0000*/ 	.byte	0x04, 0x37
        /*0002*/ 	.short	(.L_59 - .L_58)
.L_58:
        /*0004*/ 	.word	0x00000082


	//----- nvinfo : EIATTR_SPARSE_MMA_MASK
	.align		4
.L_59:
        /*0008*/ 	.byte	0x03, 0x50
        /*000a*/ 	.short	0x0000


	//----- nvinfo : EIATTR_MAXREG_COUNT
	.align		4
        /*000c*/ 	.byte	0x03, 0x1b
        /*000e*/ 	.short	0x00ff


	//----- nvinfo : EIATTR_MERCURY_ISA_VERSION
	.align		4
        /*0010*/ 	.byte	0x03, 0x5f
        /*0012*/ 	.short	0x0101


	//----- nvinfo : EIATTR_VRC_CTA_INIT_COUNT
	.align		4
        /*0014*/ 	.byte	0x02, 0x4a
	.zero		1
	.zero		1


	//----- nvinfo : EIATTR_EXIT_INSTR_OFFSETS
	.align		4
        /*0018*/ 	.byte	0x04, 0x1c
        /*001a*/ 	.short	(.L_61 - .L_60)


	//   ....[0]....
.L_60:
        /*001c*/ 	.word	0x00000010


	//----- nvinfo : EIATTR_SW_WAR
	.align		4
.L_61:
        /*0020*/ 	.byte	0x04, 0x36
        /*0022*/ 	.short	(.L_63 - .L_62)
.L_62:
        /*0024*/ 	.word	0x00000008
.L_63:


//--------------------- .nv.info._Z13gather_kernelI6__halfmEvPKT_PKT0_PS1_xx --------------------------
	.section	.nv.info._Z13gather_kernelI6__halfmEvPKT_PKT0_PS1_xx,"",@"SHT_CUDA_INFO"
	.sectionflags	@""
	.align	4


	//----- nvinfo : EIATTR_CUDA_API_VERSION
	.align		4
        /*0000*/ 	.byte	0x04, 0x37
        /*0002*/ 	.short	(.L_65 - .L_64)
.L_64:
        /*0004*/ 	.word	0x00000082


	//----- nvinfo : EIATTR_KPARAM_INFO
	.align		4
.L_65:
        /*0008*/ 	.byte	0x04, 0x17
        /*000a*/ 	.short	(.L_67 - .L_66)
.L_66:
        /*000c*/ 	.word	0x00000000
        /*0010*/ 	.short	0x0004
        /*0012*/ 	.short	0x0020
        /*0014*/ 	.byte	0x00, 0xf0, 0x21, 0x00


	//----- nvinfo : EIATTR_KPARAM_INFO
	.align		4
.L_67:
        /*0018*/ 	.byte	0x04, 0x17
        /*001a*/ 	.short	(.L_69 - .L_68)
.L_68:
        /*001c*/ 	.word	0x00000000
        /*0020*/ 	.short	0x0003
        /*0022*/ 	.short	0x0018
        /*0024*/ 	.byte	0x00, 0xf0, 0x21, 0x00


	//----- nvinfo : EIATTR_KPARAM_INFO
	.align		4
.L_69:
        /*0028*/ 	.byte	0x04, 0x17
        /*002a*/ 	.short	(.L_71 - .L_70)
.L_70:
        /*002c*/ 	.word	0x00000000
        /*0030*/ 	.short	0x0002
        /*0032*/ 	.short	0x0010
        /*0034*/ 	.byte	0x00, 0xf5, 0x21, 0x00


	//----- nvinfo : EIATTR_KPARAM_INFO
	.align		4
.L_71:
        /*0038*/ 	.byte	0x04, 0x17
        /*003a*/ 	.short	(.L_73 - .L_72)
.L_72:
        /*003c*/ 	.word	0x00000000
        /*0040*/ 	.short	0x0001
        /*0042*/ 	.short	0x0008
        /*0044*/ 	.byte	0x00, 0xf5, 0x21, 0x00


	//----- nvinfo : EIATTR_KPARAM_INFO
	.align		4
.L_73:
        /*0048*/ 	.byte	0x04, 0x17
        /*004a*/ 	.short	(.L_75 - .L_74)
.L_74:
        /*004c*/ 	.word	0x00000000
        /*0050*/ 	.short	0x0000
        /*0052*/ 	.short	0x0000
        /*0054*/ 	.byte	0x00, 0xf5, 0x21, 0x00


	//----- nvinfo : EIATTR_SPARSE_MMA_MASK
	.align		4
.L_75:
        /*0058*/ 	.byte	0x03, 0x50
        /*005a*/ 	.short	0x0000


	//----- nvinfo : EIATTR_MAXREG_COUNT
	.align		4
        /*005c*/ 	.byte	0x03, 0x1b
        /*005e*/ 	.short	0x00ff


	//----- nvinfo : EIATTR_MERCURY_ISA_VERSION
	.align		4
        /*0060*/ 	.byte	0x03, 0x5f
        /*0062*/ 	.short	0x0101


	//----- nvinfo : EIATTR_VRC_CTA_INIT_COUNT
	.align		4
        /*0064*/ 	.byte	0x02, 0x4a
	.zero		1
	.zero		1


	//----- nvinfo : EIATTR_EXIT_INSTR_OFFSETS
	.align		4
        /*0068*/ 	.byte	0x04, 0x1c
        /*006a*/ 	.short	(.L_77 - .L_76)


	//   ....[0]....
.L_76:
        /*006c*/ 	.word	0x00000100


	//   ....[1]....
        /*0070*/ 	.word	0x00000420


	//   ....[2]....
        /*0074*/ 	.word	0x00000b10


	//   ....[3]....
        /*0078*/ 	.word	0x00000ba0


	//----- nvinfo : EIATTR_CRS_STACK_SIZE
	.align		4
.L_77:
        /*007c*/ 	.byte	0x04, 0x1e
        /*007e*/ 	.short	(.L_79 - .L_78)
.L_78:
        /*0080*/ 	.word	0x00000000


	//----- nvinfo : EIATTR_CBANK_PARAM_SIZE
	.align		4
.L_79:
        /*0084*/ 	.byte	0x03, 0x19
        /*0086*/ 	.short	0x0028


	//----- nvinfo : EIATTR_PARAM_CBANK
	.align		4
        /*0088*/ 	.byte	0x04, 0x0a
        /*008a*/ 	.short	(.L_81 - .L_80)
	.align		4
.L_80:
        /*008c*/ 	.word	index@(.nv.constant0._Z13gather_kernelI6__halfmEvPKT_PKT0_PS1_xx)
        /*0090*/ 	.short	0x0380
        /*0092*/ 	.short	0x0028


	//----- nvinfo : EIATTR_SW_WAR
	.align		4
.L_81:
        /*0094*/ 	.byte	0x04, 0x36
        /*0096*/ 	.short	(.L_83 - .L_82)
.L_82:
        /*0098*/ 	.word	0x00000008
.L_83:


//--------------------- .nv.info._Z13gather_kernelIfmEvPKT_PKT0_PS0_xx --------------------------
	.section	.nv.info._Z13gather_kernelIfmEvPKT_PKT0_PS0_xx,"",@"SHT_CUDA_INFO"
	.sectionflags	@""
	.align	4


	//----- nvinfo : EIATTR_CUDA_API_VERSION
	.align		4
        /*0000*/ 	.byte	0x04, 0x37
        /*0002*/ 	.short	(.L_85 - .L_84)
.L_84:
        /*0004*/ 	.word	0x00000082


	//----- nvinfo : EIATTR_KPARAM_INFO
	.align		4
.L_85:
        /*0008*/ 	.byte	0x04, 0x17
        /*000a*/ 	.short	(.L_87 - .L_86)
.L_86:
        /*000c*/ 	.word	0x00000000
        /*0010*/ 	.short	0x0004
        /*0012*/ 	.short	0x0020
        /*0014*/ 	.byte	0x00, 0xf0, 0x21, 0x00


	//----- nvinfo : EIATTR_KPARAM_INFO
	.align		4
.L_87:
        /*0018*/ 	.byte	0x04, 0x17
        /*001a*/ 	.short	(.L_89 - .L_88)
.L_88:
        /*001c*/ 	.word	0x00000000
        /*0020*/ 	.short	0x0003
        /*0022*/ 	.short	0x0018
        /*0024*/ 	.byte	0x00, 0xf0, 0x21, 0x00


	//----- nvinfo : EIATTR_KPARAM_INFO
	.align		4
.L_89:
        /*0028*/ 	.byte	0x04, 0x17
        /*002a*/ 	.short	(.L_91 - .L_90)
.L_90:
        /*002c*/ 	.word	0x00000000
        /*0030*/ 	.short	0x0002
        /*0032*/ 	.short	0x0010
        /*0034*/ 	.byte	0x00, 0xf5, 0x21, 0x00


	//----- nvinfo : EIATTR_KPARAM_INFO
	.align		4
.L_91:
        /*0038*/ 	.byte	0x04, 0x17
        /*003a*/ 	.short	(.L_93 - .L_92)
.L_92:
        /*003c*/ 	.word	0x00000000
        /*0040*/ 	.short	0x0001
        /*0042*/ 	.short	0x0008
        /*0044*/ 	.byte	0x00, 0xf5, 0x21, 0x00


	//----- nvinfo : EIATTR_KPARAM_INFO
	.align		4
.L_93:
        /*0048*/ 	.byte	0x04, 0x17
        /*004a*/ 	.short	(.L_95 - .L_94)
.L_94:
        /*004c*/ 	.word	0x00000000
        /*0050*/ 	.short	0x0000
        /*0052*/ 	.short	0x0000
        /*0054*/ 	.byte	0x00, 0xf5, 0x21, 0x00


	//----- nvinfo : EIATTR_SPARSE_MMA_MASK
	.align		4
.L_95:
        /*0058*/ 	.byte	0x03, 0x50
        /*005a*/ 	.short	0x0000


	//----- nvinfo : EIATTR_MAXREG_COUNT
	.align		4
        /*005c*/ 	.byte	0x03, 0x1b
        /*005e*/ 	.short	0x00ff


	//----- nvinfo : EIATTR_MERCURY_ISA_VERSION
	.align		4
        /*0060*/ 	.byte	0x03, 0x5f
        /*0062*/ 	.short	0x0101


	//----- nvinfo : EIATTR_VRC_CTA_INIT_COUNT
	.align		4
        /*0064*/ 	.byte	0x02, 0x4a
	.zero		1
	.zero		1


	//----- nvinfo : EIATTR_EXIT_INSTR_OFFSETS
	.align		4
        /*0068*/ 	.byte	0x04, 0x1c
        /*006a*/ 	.short	(.L_97 - .L_96)


	//   ....[0]....
.L_96:
        /*006c*/ 	.word	0x00000100


	//   ....[1]....
        /*0070*/ 	.word	0x00000420


	//   ....[2]....
        /*0074*/ 	.word	0x00000b10


	//   ....[3]....
        /*0078*/ 	.word	0x00000ba0


	//----- nvinfo : EIATTR_CRS_STACK_SIZE
	.align		4
.L_97:
        /*007c*/ 	.byte	0x04, 0x1e
        /*007e*/ 	.short	(.L_99 - .L_98)
.L_98:
        /*0080*/ 	.word	0x00000000


	//----- nvinfo : EIATTR_CBANK_PARAM_SIZE
	.align		4
.L_99:
        /*0084*/ 	.byte	0x03, 0x19
        /*0086*/ 	.short	0x0028


	//----- nvinfo : EIATTR_PARAM_CBANK
	.align		4
        /*0088*/ 	.byte	0x04, 0x0a
        /*008a*/ 	.short	(.L_101 - .L_100)
	.align		4
.L_100:
        /*008c*/ 	.word	index@(.nv.constant0._Z13gather_kernelIfmEvPKT_PKT0_PS0_xx)
        /*0090*/ 	.short	0x0380
        /*0092*/ 	.short	0x0028


	//----- nvinfo : EIATTR_SW_WAR
	.align		4
.L_101:
        /*0094*/ 	.byte	0x04, 0x36
        /*0096*/ 	.short	(.L_103 - .L_102)
.L_102:
        /*0098*/ 	.word	0x00000008
.L_103:


//--------------------- .nv.callgraph             --------------------------
	.section	.nv.callgraph,"",@"SHT_CUDA_CALLGRAPH"
	.align	4
	.sectionentsize	8
	.align		4
        /*0000*/ 	.word	0x00000000
	.align		4
        /*0004*/ 	.word	0xffffffff
	.align		4
        /*0008*/ 	.word	0x00000000
	.align		4
        /*000c*/ 	.word	0xfffffffe
	.align		4
        /*0010*/ 	.word	0x00000000
	.align		4
        /*0014*/ 	.word	0xfffffffd
	.align		4
        /*0018*/ 	.word	0x00000000
	.align		4
        /*001c*/ 	.word	0xfffffffc


//--------------------- .nv.constant4             --------------------------
	.section	.nv.constant4,"a",@progbits
	.align	8
	.align		8
.nv.constant4:
        /*0000*/ 	.dword	_ZN34_INTERNAL_c6daf099_4_k_cu_c930f3dd4cuda3std3__45__cpo5beginE
	.align		8
        /*0008*/ 	.dword	_ZN34_INTERNAL_c6daf099_4_k_cu_c930f3dd4cuda3std3__45__cpo3endE
	.align		8
        /*0010*/ 	.dword	_ZN34_INTERNAL_c6daf099_4_k_cu_c930f3dd4cuda3std3__45__cpo6cbeginE
	.align		8
        /*0018*/ 	.dword	_ZN34_INTERNAL_c6daf099_4_k_cu_c930f3dd4cuda3std3__45__cpo4cendE
	.align		8
        /*0020*/ 	.dword	_ZN34_INTERNAL_c6daf099_4_k_cu_c930f3dd4cuda3std3__45__cpo6rbeginE
	.align		8
        /*0028*/ 	.dword	_ZN34_INTERNAL_c6daf099_4_k_cu_c930f3dd4cuda3std3__45__cpo4rendE
	.align		8
        /*0030*/ 	.dword	_ZN34_INTERNAL_c6daf099_4_k_cu_c930f3dd4cuda3std3__45__cpo7crbeginE
	.align		8
        /*0038*/ 	.dword	_ZN34_INTERNAL_c6daf099_4_k_cu_c930f3dd4cuda3std3__45__cpo5crendE
	.align		8
        /*0040*/ 	.dword	_ZN34_INTERNAL_c6daf099_4_k_cu_c930f3dd4cuda3std3__436_GLOBAL__N__c6daf099_4_k_cu_c930f3dd6ignoreE
	.align		8
        /*0048*/ 	.dword	_ZN34_INTERNAL_c6daf099_4_k_cu_c930f3dd4cuda3std3__419piecewise_constructE
	.align		8
        /*0050*/ 	.dword	_ZN34_INTERNAL_c6daf099_4_k_cu_c930f3dd4cuda3std3__48in_placeE
	.align		8
        /*0058*/ 	.dword	_ZN34_INTERNAL_c6daf099_4_k_cu_c930f3dd4cuda3std3__420unreachable_sentinelE
	.align		8
        /*0060*/ 	.dword	_ZN34_INTERNAL_c6daf099_4_k_cu_c930f3dd4cuda3std3__47nulloptE
	.align		8
        /*0068*/ 	.dword	_ZN34_INTERNAL_c6daf099_4_k_cu_c930f3dd4cuda3std3__48unexpectE
	.align		8
        /*0070*/ 	.dword	_ZN34_INTERNAL_c6daf099_4_k_cu_c930f3dd4cuda3std6ranges3__45__cpo4swapE
	.align		8
        /*0078*/ 	.dword	_ZN34_INTERNAL_c6daf099_4_k_cu_c930f3dd4cuda3std6ranges3__45__cpo9iter_moveE
	.align		8
        /*0080*/ 	.dword	_ZN34_INTERNAL_c6daf099_4_k_cu_c930f3dd4cuda3std6ranges3__45__cpo5beginE
	.align		8
        /*0088*/ 	.dword	_ZN34_INTERNAL_c6daf099_4_k_cu_c930f3dd4cuda3std6ranges3__45__cpo3endE
	.align		8
        /*0090*/ 	.dword	_ZN34_INTERNAL_c6daf099_4_k_cu_c930f3dd4cuda3std6ranges3__45__cpo6cbeginE
	.align		8
        /*0098*/ 	.dword	_ZN34_INTERNAL_c6daf099_4_k_cu_c930f3dd4cuda3std6ranges3__45__cpo4cendE
	.align		8
        /*00a0*/ 	.dword	_ZN34_INTERNAL_c6daf099_4_k_cu_c930f3dd4cuda3std6ranges3__45__cpo7advanceE
	.align		8
        /*00a8*/ 	.dword	_ZN34_INTERNAL_c6daf099_4_k_cu_c930f3dd4cuda3std6ranges3__45__cpo9iter_swapE
	.align		8
        /*00b0*/ 	.dword	_ZN34_INTERNAL_c6daf099_4_k_cu_c930f3dd4cuda3std6ranges3__45__cpo4nextE
	.align		8
        /*00b8*/ 	.dword	_ZN34_INTERNAL_c6daf099_4_k_cu_c930f3dd4cuda3std6ranges3__45__cpo4prevE
	.align		8
        /*00c0*/ 	.dword	_ZN34_INTERNAL_c6daf099_4_k_cu_c930f3dd4cuda3std6ranges3__45__cpo4dataE
	.align		8
        /*00c8*/ 	.dword	_ZN34_INTERNAL_c6daf099_4_k_cu_c930f3dd4cuda3std6ranges3__45__cpo5cdataE
	.align		8
        /*00d0*/ 	.dword	_ZN34_INTERNAL_c6daf099_4_k_cu_c930f3dd4cuda3std6ranges3__45__cpo4sizeE
	.align		8
        /*00d8*/ 	.dword	_ZN34_INTERNAL_c6daf099_4_k_cu_c930f3dd4cuda3std6ranges3__45__cpo5ssizeE
	.align		8
        /*00e0*/ 	.dword	_ZN34_INTERNAL_c6daf099_4_k_cu_c930f3dd4cuda3std6ranges3__45__cpo8distanceE
	.align		8
        /*00e8*/ 	.dword	_ZN34_INTERNAL_c6daf099_4_k_cu_c930f3dd6thrust24THRUST_300001_SM_1000_NS6system6detail10sequential3seqE
	.align		8
        /*00f0*/ 	.dword	_ZN34_INTERNAL_c6daf099_4_k_cu_c930f3dd6thrust24THRUST_300001_SM_1000_NS12placeholders2_1E
	.align		8
        /*00f8*/ 	.dword	_ZN34_INTERNAL_c6daf099_4_k_cu_c930f3dd6thrust24THRUST_300001_SM_1000_NS12placeholders2_2E
	.align		8
        /*0100*/ 	.dword	_ZN34_INTERNAL_c6daf099_4_k_cu_c930f3dd6thrust24THRUST_300001_SM_1000_NS12placeholders2_3E
	.align		8
        /*0108*/ 	.dword	_ZN34_INTERNAL_c6daf099_4_k_cu_c930f3dd6thrust24THRUST_300001_SM_1000_NS12placeholders2_4E
	.align		8
        /*0110*/ 	.dword	_ZN34_INTERNAL_c6daf099_4_k_cu_c930f3dd6thrust24THRUST_300001_SM_1000_NS12placeholders2_5E
	.align		8
        /*0118*/ 	.dword	_ZN34_INTERNAL_c6daf099_4_k_cu_c930f3dd6thrust24THRUST_300001_SM_1000_NS12placeholders2_6E
	.align		8
        /*0120*/ 	.dword	_ZN34_INTERNAL_c6daf099_4_k_cu_c930f3dd6thrust24THRUST_300001_SM_1000_NS12placeholders2_7E
	.align		8
        /*0128*/ 	.dword	_ZN34_INTERNAL_c6daf099_4_k_cu_c930f3dd6thrust24THRUST_300001_SM_1000_NS12placeholders2_8E
	.align		8
        /*0130*/ 	.dword	_ZN34_INTERNAL_c6daf099_4_k_cu_c930f3dd6thrust24THRUST_300001_SM_1000_NS12placeholders2_9E
	.align		8
        /*0138*/ 	.dword	_ZN34_INTERNAL_c6daf099_4_k_cu_c930f3dd6thrust24THRUST_300001_SM_1000_NS12placeholders3_10E


//--------------------- .text._ZN3cub18CUB_300001_SM_10006detail11EmptyKernelIvEEvv --------------------------
	.section	.text._ZN3cub18CUB_300001_SM_10006detail11EmptyKernelIvEEvv,"ax",@progbits
	.align	128
        .global         _ZN3cub18CUB_300001_SM_10006detail11EmptyKernelIvEEvv
        .type           _ZN3cub18CUB_300001_SM_10006detail11EmptyKernelIvEEvv,@function
        .size           _ZN3cub18CUB_300001_SM_10006detail11EmptyKernelIvEEvv,(.L_x_19 - _ZN3cub18CUB_300001_SM_10006detail11EmptyKernelIvEEvv)
        .other          _ZN3cub18CUB_300001_SM_10006detail11EmptyKernelIvEEvv,@"STO_CUDA_ENTRY STV_DEFAULT"
_ZN3cub18CUB_300001_SM_10006detail11EmptyKernelIvEEvv:
.text._ZN3cub18CUB_300001_SM_10006detail11EmptyKernelIvEEvv:
[----:B------:R-:W-:Y:S01]  /*0000*/  LDC R1, c[0x0][0x37c] ;  /* 0x0000df00ff017b82 */ /* 0x000fe20000000800 */
[----:B------:R-:W-:Y:S05]  /*0010*/  EXIT ;  /* 0x000000000000794d */ /* 0x000fea0003800000 */
.L_x_0:
[----:B------:R-:W-:-:S00]  /*0020*/  BRA `(.L_x_0) ;  /* 0xfffffffc00fc7947 */ /* 0x000fc0000383ffff */
[----:B------:R-:W-:-:S00]  /*0030*/  NOP ;  /* 0x0000000000007918 */ /* 0x000fc00000000000 */
        /* <DEDUP_REMOVED lines=12> */
.L_x_19:


//--------------------- .text._Z13gather_kernelI6__halfmEvPKT_PKT0_PS1_xx --------------------------
	.section	.text._Z13gather_kernelI6__halfmEvPKT_PKT0_PS1_xx,"ax",@progbits
	.align	128
        .global         _Z13gather_kernelI6__halfmEvPKT_PKT0_PS1_xx
        .type           _Z13gather_kernelI6__halfmEvPKT_PKT0_PS1_xx,@function
        .size           _Z13gather_kernelI6__halfmEvPKT_PKT0_PS1_xx,(.L_x_20 - _Z13gather_kernelI6__halfmEvPKT_PKT0_PS1_xx)
        .other          _Z13gather_kernelI6__halfmEvPKT_PKT0_PS1_xx,@"STO_CUDA_ENTRY STV_DEFAULT"
_Z13gather_kernelI6__halfmEvPKT_PKT0_PS1_xx:
.text._Z13gather_kernelI6__halfmEvPKT_PKT0_PS1_xx:
[----:B------:R-:W-:Y:S01]  /*0000*/  LDC R1, c[0x0][0x37c] ;  /* 0x0000df00ff017b82 */ /* 0x000fe20000000800 */
[----:B------:R-:W0:Y:S07]  /*0010*/  S2R R5, SR_CTAID.X ;  /* 0x0000000000057919 */ /* 0x000e2e0000002500 */
[----:B------:R-:W0:Y:S01]  /*0020*/  LDC.64 R8, c[0x0][0x388] ;  /* 0x0000e200ff087b82 */ /* 0x000e220000000a00 */
[----:B------:R-:W1:Y:S01]  /*0030*/  LDCU.64 UR4, c[0x0][0x358] ;  /* 0x00006b00ff0477ac */ /* 0x000e620008000a00 */
[----:B------:R-:W2:Y:S06]  /*0040*/  S2R R11, SR_TID.X ;  /* 0x00000000000b7919 */ /* 0x000eac0000002100 */
[----:B------:R-:W2:Y:S08]  /*0050*/  LDC.64 R2, c[0x0][0x398] ;  /* 0x0000e600ff027b82 */ /* 0x000eb00000000a00 */
[----:B------:R-:W3:Y:S08]  /*0060*/  S2UR UR6, SR_CTAID.Y ;  /* 0x00000000000679c3 */ /* 0x000ef00000002600 */
[----:B------:R-:W4:Y:S01]  /*0070*/  LDC.64 R12, c[0x0][0x3a0] ;  /* 0x0000e800ff0c7b82 */ /* 0x000f220000000a00 */
[----:B0-----:R-:W-:-:S05]  /*0080*/  IMAD.WIDE.U32 R8, R5, 0x8, R8 ;  /* 0x0000000805087825 */ /* 0x001fca00078e0008 */
[----:B-1----:R-:W4:Y:S02]  /*0090*/  LDG.E.64 R6, desc[UR4][R8.64] ;  /* 0x0000000408067981 */ /* 0x002f24000c1e1b00 */
[----:B------:R-:W3:Y:S01]  /*00a0*/  LDC R4, c[0x0][0x370] ;  /* 0x0000dc00ff047b82 */ /* 0x000ee20000000800 */
[----:B--2---:R-:W-:-:S04]  /*00b0*/  ISETP.GE.U32.AND P0, PT, R11, R2, PT ;  /* 0x000000020b00720c */ /* 0x004fc80003f06070 */
[----:B------:R-:W-:Y:S01]  /*00c0*/  ISETP.GE.AND.EX P0, PT, RZ, R3, PT, P0 ;  /* 0x00000003ff00720c */ /* 0x000fe20003f06300 */
[----:B---3--:R-:W-:Y:S02]  /*00d0*/  IMAD R4, R4, UR6, R5 ;  /* 0x0000000604047c24 */ /* 0x008fe4000f8e0205 */
[----:B----4-:R-:W-:-:S04]  /*00e0*/  IMAD.WIDE.U32 R6, R12, UR6, R6 ;  /* 0x000000060c067c25 */ /* 0x010fc8000f8e0006 */
[----:B------:R-:W-:-:S06]  /*00f0*/  IMAD R13, R13, UR6, R7 ;  /* 0x000000060d0d7c24 */ /* 0x000fcc000f8e0207 */
[----:B------:R-:W-:Y:S05]  /*0100*/  @P0 EXIT ;  /* 0x000000000000094d */ /* 0x000fea0003800000 */
[----:B------:R-:W-:Y:S01]  /*0110*/  IMAD.MOV.U32 R5, RZ, RZ, R11 ;  /* 0x000000ffff057224 */ /* 0x000fe200078e000b */
[----:B------:R-:W-:Y:S01]  /*0120*/  BSSY.RECONVERGENT B0, `(.L_x_1) ;  /* 0x000002f000007945 */ /* 0x000fe20003800200 */
[----:B------:R-:W-:-:S03]  /*0130*/  IMAD.MOV.U32 R0, RZ, RZ, RZ ;  /* 0x000000ffff007224 */ /* 0x000fc600078e00ff */
[----:B------:R-:W-:Y:S02]  /*0140*/  LOP3.LUT R9, RZ, R5, RZ, 0x33, !PT ;  /* 0x00000005ff097212 */ /* 0x000fe400078e33ff */
[----:B------:R-:W-:Y:S02]  /*0150*/  LOP3.LUT R8, RZ, R0, RZ, 0x33, !PT ;  /* 0x00000000ff087212 */ /* 0x000fe400078e33ff */
[----:B------:R-:W-:-:S04]  /*0160*/  IADD3 R9, P0, PT, R9, R2, RZ ;  /* 0x0000000209097210 */ /* 0x000fc80007f1e0ff */
[C---:B------:R-:W-:Y:S01]  /*0170*/  LOP3.LUT R10, R9.reuse, 0x180, RZ, 0xc0, !PT ;  /* 0x00000180090a7812 */ /* 0x040fe200078ec0ff */
[----:B------:R-:W-:Y:S01]  /*0180*/  IMAD.X R16, R8, 0x1, R3, P0 ;  /* 0x0000000108107824 */ /* 0x000fe200000e0603 */
[----:B------:R-:W-:Y:S02]  /*0190*/  ISETP.GE.U32.AND P0, PT, R9, 0x180, PT ;  /* 0x000001800900780c */ /* 0x000fe40003f06070 */
[----:B------:R-:W-:Y:S02]  /*01a0*/  ISETP.NE.U32.AND P1, PT, R10, 0x180, PT ;  /* 0x000001800a00780c */ /* 0x000fe40003f25070 */
[----:B------:R-:W-:Y:S02]  /*01b0*/  ISETP.GE.U32.AND.EX P0, PT, R16, RZ, PT, P0 ;  /* 0x000000ff1000720c */ /* 0x000fe40003f06100 */
[----:B------:R-:W-:-:S13]  /*01c0*/  ISETP.NE.AND.EX P1, PT, RZ, RZ, PT, P1 ;  /* 0x000000ffff00720c */ /* 0x000fda0003f25310 */
[----:B------:R-:W-:Y:S05]  /*01d0*/  @!P1 BRA `(.L_x_2) ;  /* 0x00000000008c9947 */ /* 0x000fea0003800000 */
[----:B------:R-:W0:Y:S01]  /*01e0*/  LDCU.64 UR6, c[0x0][0x380] ;  /* 0x00007000ff0677ac */ /* 0x000e220008000a00 */
[----:B------:R-:W-:Y:S01]  /*01f0*/  SHF.R.U64 R16, R9, 0x7, R16 ;  /* 0x0000000709107819 */ /* 0x000fe20000001210 */
[----:B------:R-:W-:Y:S01]  /*0200*/  IMAD R8, R13, R2, RZ ;  /* 0x000000020d087224 */ /* 0x000fe200078e02ff */
[----:B------:R-:W1:Y:S01]  /*0210*/  LDCU.64 UR8, c[0x0][0x390] ;  /* 0x00007200ff0877ac */ /* 0x000e620008000a00 */
[----:B------:R-:W-:Y:S02]  /*0220*/  IMAD.MOV.U32 R10, RZ, RZ, R5 ;  /* 0x000000ffff0a7224 */ /* 0x000fe400078e0005 */
[----:B------:R-:W-:Y:S02]  /*0230*/  IMAD.MOV.U32 R11, RZ, RZ, R0 ;  /* 0x000000ffff0b7224 */ /* 0x000fe400078e0000 */
[----:B------:R-:W-:Y:S02]  /*0240*/  VIADD R16, R16, 0x1 ;  /* 0x0000000110107836 */ /* 0x000fe40000000000 */
[----:B------:R-:W-:-:S02]  /*0250*/  IMAD R17, R6, R3, R8 ;  /* 0x0000000306117224 */ /* 0x000fc400078e0208 */
[----:B------:R-:W-:Y:S01]  /*0260*/  IMAD.WIDE.U32 R8, R6, R2, R10 ;  /* 0x0000000206087225 */ /* 0x000fe200078e000a */
[----:B------:R-:W-:-:S03]  /*0270*/  LOP3.LUT R16, R16, 0x3, RZ, 0xc0, !PT ;  /* 0x0000000310107812 */ /* 0x000fc600078ec0ff */
[----:B------:R-:W-:Y:S01]  /*0280*/  IMAD.WIDE.U32 R10, R4, R2, R10 ;  /* 0x00000002040a7225 */ /* 0x000fe200078e000a */
[----:B0-----:R-:W-:Y:S02]  /*0290*/  LEA R14, P1, R8, UR6, 0x1 ;  /* 0x00000006080e7c11 */ /* 0x001fe4000f8208ff */
[----:B------:R-:W-:Y:S01]  /*02a0*/  LEA R5, P3, R16, R5, 0x7 ;  /* 0x0000000510057211 */ /* 0x000fe200078638ff */
[----:B------:R-:W-:Y:S01]  /*02b0*/  IMAD.IADD R17, R9, 0x1, R17 ;  /* 0x0000000109117824 */ /* 0x000fe200078e0211 */
[----:B-1----:R-:W-:Y:S01]  /*02c0*/  LEA R12, P2, R10, UR8, 0x1 ;  /* 0x000000080a0c7c11 */ /* 0x002fe2000f8408ff */
[----:B------:R-:W-:Y:S02]  /*02d0*/  IMAD R15, R4, R3, R11 ;  /* 0x00000003040f7224 */ /* 0x000fe400078e020b */
[----:B------:R-:W-:Y:S01]  /*02e0*/  IMAD.MOV.U32 R19, RZ, RZ, RZ ;  /* 0x000000ffff137224 */ /* 0x000fe200078e00ff */
[----:B------:R-:W-:Y:S02]  /*02f0*/  LEA.HI.X R17, R8, UR7, R17, 0x1, P1 ;  /* 0x0000000708117c11 */ /* 0x000fe400088f0c11 */
[----:B------:R-:W-:-:S02]  /*0300*/  LEA.HI.X R15, R10, UR9, R15, 0x1, P2 ;  /* 0x000000090a0f7c11 */ /* 0x000fc400090f0c0f */
[----:B------:R-:W-:-:S07]  /*0310*/  LEA.HI.X R0, R16, R0, R19, 0x7, P3 ;  /* 0x0000000010007211 */ /* 0x000fce00018f3c13 */
.L_x_3:
[----:B0-----:R-:W-:Y:S02]  /*0320*/  IMAD.MOV.U32 R8, RZ, RZ, R14 ;  /* 0x000000ffff087224 */ /* 0x001fe400078e000e */
[----:B------:R-:W-:-:S05]  /*0330*/  IMAD.MOV.U32 R9, RZ, RZ, R17 ;  /* 0x000000ffff097224 */ /* 0x000fca00078e0011 */
[----:B------:R0:W2:Y:S01]  /*0340*/  LDG.E.U16 R11, desc[UR4][R8.64] ;  /* 0x00000004080b7981 */ /* 0x0000a2000c1e1500 */
[----:B------:R-:W-:Y:S02]  /*0350*/  IADD3 R16, P1, PT, R16, -0x1, RZ ;  /* 0xffffffff10107810 */ /* 0x000fe40007f3e0ff */
[----:B------:R-:W-:Y:S02]  /*0360*/  IADD3 R14, P2, PT, R14, 0x100, RZ ;  /* 0x000001000e0e7810 */ /* 0x000fe40007f5e0ff */
[----:B------:R-:W-:Y:S02]  /*0370*/  IADD3.X R19, PT, PT, R19, -0x1, RZ, P1, !PT ;  /* 0xffffffff13137810 */ /* 0x000fe40000ffe4ff */
[----:B------:R-:W-:Y:S01]  /*0380*/  ISETP.NE.U32.AND P1, PT, R16, RZ, PT ;  /* 0x000000ff1000720c */ /* 0x000fe20003f25070 */
[----:B------:R-:W-:Y:S02]  /*0390*/  IMAD.X R17, RZ, RZ, R17, P2 ;  /* 0x000000ffff117224 */ /* 0x000fe400010e0611 */
[----:B0-----:R-:W-:Y:S01]  /*03a0*/  IMAD.MOV.U32 R8, RZ, RZ, R12 ;  /* 0x000000ffff087224 */ /* 0x001fe200078e000c */
[----:B------:R-:W-:Y:S01]  /*03b0*/  ISETP.NE.AND.EX P1, PT, R19, RZ, PT, P1 ;  /* 0x000000ff1300720c */ /* 0x000fe20003f25310 */
[----:B------:R-:W-:Y:S01]  /*03c0*/  IMAD.MOV.U32 R9, RZ, RZ, R15 ;  /* 0x000000ffff097224 */ /* 0x000fe200078e000f */
[----:B------:R-:W-:-:S05]  /*03d0*/  IADD3 R12, P3, PT, R12, 0x100, RZ ;  /* 0x000001000c0c7810 */ /* 0x000fca0007f7e0ff */
[----:B------:R-:W-:Y:S01]  /*03e0*/  IMAD.X R15, RZ, RZ, R15, P3 ;  /* 0x000000ffff0f7224 */ /* 0x000fe200018e060f */
[----:B--2---:R0:W-:Y:S05]  /*03f0*/  STG.E.U16 desc[UR4][R8.64], R11 ;  /* 0x0000000b08007986 */ /* 0x0041ea000c101504 */
[----:B------:R-:W-:Y:S05]  /*0400*/  @P1 BRA `(.L_x_3) ;  /* 0xfffffffc00c41947 */ /* 0x000fea000383ffff */
.L_x_2:
[----:B------:R-:W-:Y:S05]  /*0410*/  BSYNC.RECONVERGENT B0 ;  /* 0x0000000000007941 */ /* 0x000fea0003800200 */
.L_x_1:
[----:B------:R-:W-:Y:S05]  /*0420*/  @!P0 EXIT ;  /* 0x000000000000894d */ /* 0x000fea0003800000 */
[----:B------:R-:W-:Y:S01]  /*0430*/  IMAD.MOV.U32 R10, RZ, RZ, R5 ;  /* 0x000000ffff0a7224 */ /* 0x000fe200078e0005 */
[----:B------:R-:W1:Y:S01]  /*0440*/  LDCU.64 UR6, c[0x0][0x390] ;  /* 0x00007200ff0677ac */ /* 0x000e620008000a00 */
[----:B0-----:R-:W-:Y:S01]  /*0450*/  IMAD.MOV.U32 R11, RZ, RZ, R0 ;  /* 0x000000ffff0b7224 */ /* 0x001fe200078e0000 */
[-C--:B------:R-:W-:Y:S01]  /*0460*/  IADD3 R12, P1, PT, -R5, R2.reuse, RZ ;  /* 0x00000002050c7210 */ /* 0x080fe20007f3e1ff */
[-C--:B------:R-:W-:Y:S01]  /*0470*/  IMAD R13, R13, R2.reuse, RZ ;  /* 0x000000020d0d7224 */ /* 0x080fe200078e02ff */
[----:B------:R-:W0:Y:S01]  /*0480*/  LDCU.64 UR8, c[0x0][0x380] ;  /* 0x00007000ff0877ac */ /* 0x000e220008000a00 */
[----:B------:R-:W-:Y:S01]  /*0490*/  IMAD.WIDE.U32 R8, R4, R2, R10 ;  /* 0x0000000204087225 */ /* 0x000fe200078e000a */
[----:B------:R-:W-:Y:S01]  /*04a0*/  ISETP.GT.U32.AND P0, PT, R12, 0x600, PT ;  /* 0x000006000c00780c */ /* 0x000fe20003f04070 */
[----:B------:R-:W-:Y:S02]  /*04b0*/  BSSY.RECONVERGENT B0, `(.L_x_4) ;  /* 0x0000041000007945 */ /* 0x000fe40003800200 */
[----:B------:R-:W-:-:S02]  /*04c0*/  IMAD R7, R4, R3, R9 ;  /* 0x0000000304077224 */ /* 0x000fc400078e0209 */
[----:B------:R-:W-:Y:S02]  /*04d0*/  IMAD.X R4, R3, 0x1, ~R0, P1 ;  /* 0x0000000103047824 */ /* 0x000fe400008e0e00 */
[----:B------:R-:W-:-:S03]  /*04e0*/  IMAD.WIDE.U32 R10, R6, R2, R10 ;  /* 0x00000002060a7225 */ /* 0x000fc600078e000a */
[----:B------:R-:W-:Y:S01]  /*04f0*/  ISETP.GT.AND.EX P1, PT, R4, RZ, PT, P0 ;  /* 0x000000ff0400720c */ /* 0x000fe20003f24300 */
[----:B------:R-:W-:Y:S01]  /*0500*/  IMAD R13, R6, R3, R13 ;  /* 0x00000003060d7224 */ /* 0x000fe200078e020d */
[----:B-1----:R-:W-:Y:S02]  /*0510*/  LEA R6, P2, R8, UR6, 0x1 ;  /* 0x0000000608067c11 */ /* 0x002fe4000f8408ff */
[----:B------:R-:W-:Y:S01]  /*0520*/  PLOP3.LUT P0, PT, PT, PT, PT, 0x80, 0x8 ;  /* 0x000000000008781c */ /* 0x000fe20003f0f070 */
[----:B------:R-:W-:Y:S01]  /*0530*/  IMAD.IADD R13, R11, 0x1, R13 ;  /* 0x000000010b0d7824 */ /* 0x000fe200078e020d */
[----:B0-----:R-:W-:Y:S02]  /*0540*/  LEA R9, P3, R10, UR8, 0x1 ;  /* 0x000000080a097c11 */ /* 0x001fe4000f8608ff */
[----:B------:R-:W-:Y:S02]  /*0550*/  LEA.HI.X R7, R8, UR7, R7, 0x1, P2 ;  /* 0x0000000708077c11 */ /* 0x000fe400090f0c07 */
[----:B------:R-:W-:-:S02]  /*0560*/  LEA.HI.X R13, R10, UR9, R13, 0x1, P3 ;  /* 0x000000090a0d7c11 */ /* 0x000fc400098f0c0d */
[----:B------:R-:W-:Y:S02]  /*0570*/  IADD3 R6, P2, PT, R6, 0x200, RZ ;  /* 0x0000020006067810 */ /* 0x000fe40007f5e0ff */
[----:B------:R-:W-:-:S03]  /*0580*/  IADD3 R8, P3, PT, R9, 0x200, RZ ;  /* 0x0000020009087810 */ /* 0x000fc60007f7e0ff */
[----:B------:R-:W-:Y:S02]  /*0590*/  IMAD.X R7, RZ, RZ, R7, P2 ;  /* 0x000000ffff077224 */ /* 0x000fe400010e0607 */
[----:B------:R-:W-:Y:S01]  /*05a0*/  IMAD.X R9, RZ, RZ, R13, P3 ;  /* 0x000000ffff097224 */ /* 0x000fe200018e060d */
[----:B------:R-:W-:Y:S07]  /*05b0*/  @!P1 BRA `(.L_x_5) ;  /* 0x0000000000c09947 */ /* 0x000fee0003800000 */
[----:B------:R-:W-:Y:S02]  /*05c0*/  IADD3 R4, P1, PT, R2, -0x600, RZ ;  /* 0xfffffa0002047810 */ /* 0x000fe40007f3e0ff */
[----:B------:R-:W-:Y:S02]  /*05d0*/  PLOP3.LUT P0, PT, PT, PT, PT, 0x8, 0x80 ;  /* 0x000000000080781c */ /* 0x000fe40003f0e170 */
[----:B------:R-:W-:-:S11]  /*05e0*/  IADD3.X R11, PT, PT, R3, -0x1, RZ, P1, !PT ;  /* 0xffffffff030b7810 */ /* 0x000fd60000ffe4ff */
.L_x_6:
[----:B------:R-:W2:Y:S04]  /*05f0*/  LDG.E.U16 R13, desc[UR4][R8.64+-0x200] ;  /* 0xfffe0004080d7981 */ /* 0x000ea8000c1e1500 */
[----:B--2---:R0:W-:Y:S04]  /*0600*/  STG.E.U16 desc[UR4][R6.64+-0x200], R13 ;  /* 0xfffe000d06007986 */ /* 0x0041e8000c101504 */
[----:B------:R-:W2:Y:S04]  /*0610*/  LDG.E.U16 R15, desc[UR4][R8.64+-0x100] ;  /* 0xffff0004080f7981 */ /* 0x000ea8000c1e1500 */
[----:B--2---:R1:W-:Y:S04]  /*0620*/  STG.E.U16 desc[UR4][R6.64+-0x100], R15 ;  /* 0xffff000f06007986 */ /* 0x0043e8000c101504 */
[----:B------:R-:W2:Y:S04]  /*0630*/  LDG.E.U16 R17, desc[UR4][R8.64] ;  /* 0x0000000408117981 */ /* 0x000ea8000c1e1500 */
[----:B--2---:R2:W-:Y:S04]  /*0640*/  STG.E.U16 desc[UR4][R6.64], R17 ;  /* 0x0000001106007986 */ /* 0x0045e8000c101504 */
[----:B------:R-:W3:Y:S04]  /*0650*/  LDG.E.U16 R19, desc[UR4][R8.64+0x100] ;  /* 0x0001000408137981 */ /* 0x000ee8000c1e1500 */
[----:B---3--:R3:W-:Y:S04]  /*0660*/  STG.E.U16 desc[UR4][R6.64+0x100], R19 ;  /* 0x0001001306007986 */ /* 0x0087e8000c101504 */
[----:B------:R-:W4:Y:S04]  /*0670*/  LDG.E.U16 R21, desc[UR4][R8.64+0x200] ;  /* 0x0002000408157981 */ /* 0x000f28000c1e1500 */
[----:B----4-:R4:W-:Y:S04]  /*0680*/  STG.E.U16 desc[UR4][R6.64+0x200], R21 ;  /* 0x0002001506007986 */ /* 0x0109e8000c101504 */
[----:B------:R-:W5:Y:S04]  /*0690*/  LDG.E.U16 R23, desc[UR4][R8.64+0x300] ;  /* 0x0003000408177981 */ /* 0x000f68000c1e1500 */
[----:B-----5:R5:W-:Y:S04]  /*06a0*/  STG.E.U16 desc[UR4][R6.64+0x300], R23 ;  /* 0x0003001706007986 */ /* 0x020be8000c101504 */
[----:B0-----:R-:W2:Y:S04]  /*06b0*/  LDG.E.U16 R13, desc[UR4][R8.64+0x400] ;  /* 0x00040004080d7981 */ /* 0x001ea8000c1e1500 */
[----:B--2---:R0:W-:Y:S04]  /*06c0*/  STG.E.U16 desc[UR4][R6.64+0x400], R13 ;  /* 0x0004000d06007986 */ /* 0x0041e8000c101504 */
[----:B-1----:R-:W2:Y:S04]  /*06d0*/  LDG.E.U16 R15, desc[UR4][R8.64+0x500] ;  /* 0x00050004080f7981 */ /* 0x002ea8000c1e1500 */
[----:B--2---:R1:W-:Y:S04]  /*06e0*/  STG.E.U16 desc[UR4][R6.64+0x500], R15 ;  /* 0x0005000f06007986 */ /* 0x0043e8000c101504 */
[----:B------:R-:W2:Y:S04]  /*06f0*/  LDG.E.U16 R17, desc[UR4][R8.64+0x600] ;  /* 0x0006000408117981 */ /* 0x000ea8000c1e1500 */
[----:B--2---:R2:W-:Y:S04]  /*0700*/  STG.E.U16 desc[UR4][R6.64+0x600], R17 ;  /* 0x0006001106007986 */ /* 0x0045e8000c101504 */
[----:B---3--:R-:W3:Y:S04]  /*0710*/  LDG.E.U16 R19, desc[UR4][R8.64+0x700] ;  /* 0x0007000408137981 */ /* 0x008ee8000c1e1500 */
[----:B---3--:R3:W-:Y:S04]  /*0720*/  STG.E.U16 desc[UR4][R6.64+0x700], R19 ;  /* 0x0007001306007986 */ /* 0x0087e8000c101504 */
[----:B----4-:R-:W4:Y:S04]  /*0730*/  LDG.E.U16 R21, desc[UR4][R8.64+0x800] ;  /* 0x0008000408157981 */ /* 0x010f28000c1e1500 */
[----:B----4-:R-:W-:Y:S04]  /*0740*/  STG.E.U16 desc[UR4][R6.64+0x800], R21 ;  /* 0x0008001506007986 */ /* 0x010fe8000c101504 */
[----:B-----5:R-:W4:Y:S04]  /*0750*/  LDG.E.U16 R23, desc[UR4][R8.64+0x900] ;  /* 0x0009000408177981 */ /* 0x020f28000c1e1500 */
[----:B----4-:R-:W-:Y:S04]  /*0760*/  STG.E.U16 desc[UR4][R6.64+0x900], R23 ;  /* 0x0009001706007986 */ /* 0x010fe8000c101504 */
[----:B0-----:R-:W4:Y:S04]  /*0770*/  LDG.E.U16 R13, desc[UR4][R8.64+0xa00] ;  /* 0x000a0004080d7981 */ /* 0x001f28000c1e1500 */
[----:B----4-:R0:W-:Y:S04]  /*0780*/  STG.E.U16 desc[UR4][R6.64+0xa00], R13 ;  /* 0x000a000d06007986 */ /* 0x0101e8000c101504 */
[----:B-1----:R-:W4:Y:S04]  /*0790*/  LDG.E.U16 R15, desc[UR4][R8.64+0xb00] ;  /* 0x000b0004080f7981 */ /* 0x002f28000c1e1500 */
[----:B----4-:R1:W-:Y:S04]  /*07a0*/  STG.E.U16 desc[UR4][R6.64+0xb00], R15 ;  /* 0x000b000f06007986 */ /* 0x0103e8000c101504 */
[----:B--2---:R-:W2:Y:S01]  /*07b0*/  LDG.E.U16 R17, desc[UR4][R8.64+0xc00] ;  /* 0x000c000408117981 */ /* 0x004ea2000c1e1500 */
[----:B------:R-:W-:-:S05]  /*07c0*/  IADD3 R5, P1, PT, R5, 0x800, RZ ;  /* 0x0000080005057810 */ /* 0x000fca0007f3e0ff */
[----:B------:R-:W-:Y:S01]  /*07d0*/  IMAD.X R0, RZ, RZ, R0, P1 ;  /* 0x000000ffff007224 */ /* 0x000fe200008e0600 */
[----:B------:R-:W-:-:S04]  /*07e0*/  ISETP.GE.U32.AND P1, PT, R5, R4, PT ;  /* 0x000000040500720c */ /* 0x000fc80003f26070 */
[----:B------:R-:W-:Y:S01]  /*07f0*/  ISETP.GE.AND.EX P1, PT, R0, R11, PT, P1 ;  /* 0x0000000b0000720c */ /* 0x000fe20003f26310 */
[----:B--2---:R-:W-:Y:S04]  /*0800*/  STG.E.U16 desc[UR4][R6.64+0xc00], R17 ;  /* 0x000c001106007986 */ /* 0x004fe8000c101504 */
[----:B---3--:R2:W3:Y:S01]  /*0810*/  LDG.E.U16 R19, desc[UR4][R8.64+0xd00] ;  /* 0x000d000408137981 */ /* 0x0084e2000c1e1500 */
[----:B------:R-:W-:Y:S02]  /*0820*/  IADD3 R10, P2, PT, R8, 0x1000, RZ ;  /* 0x00001000080a7810 */ /* 0x000fe40007f5e0ff */
[----:B------:R-:W-:-:S03]  /*0830*/  IADD3 R12, P3, PT, R6, 0x1000, RZ ;  /* 0x00001000060c7810 */ /* 0x000fc60007f7e0ff */
[----:B0-----:R-:W-:Y:S02]  /*0840*/  IMAD.X R13, RZ, RZ, R9, P2 ;  /* 0x000000ffff0d7224 */ /* 0x001fe400010e0609 */
[----:B-1----:R-:W-:Y:S02]  /*0850*/  IMAD.X R15, RZ, RZ, R7, P3 ;  /* 0x000000ffff0f7224 */ /* 0x002fe400018e0607 */
[----:B--2---:R-:W-:Y:S02]  /*0860*/  IMAD.MOV.U32 R8, RZ, RZ, R10 ;  /* 0x000000ffff087224 */ /* 0x004fe400078e000a */
[----:B------:R-:W-:Y:S01]  /*0870*/  IMAD.MOV.U32 R9, RZ, RZ, R13 ;  /* 0x000000ffff097224 */ /* 0x000fe200078e000d */
[----:B---3--:R0:W-:Y:S02]  /*0880*/  STG.E.U16 desc[UR4][R6.64+0xd00], R19 ;  /* 0x000d001306007986 */ /* 0x0081e4000c101504 */
[----:B0-----:R-:W-:Y:S02]  /*0890*/  IMAD.MOV.U32 R6, RZ, RZ, R12 ;  /* 0x000000ffff067224 */ /* 0x001fe400078e000c */
[----:B------:R-:W-:Y:S01]  /*08a0*/  IMAD.MOV.U32 R7, RZ, RZ, R15 ;  /* 0x000000ffff077224 */ /* 0x000fe200078e000f */
[----:B------:R-:W-:Y:S06]  /*08b0*/  @!P1 BRA `(.L_x_6) ;  /* 0xfffffffc004c9947 */ /* 0x000fec000383ffff */
.L_x_5:
[----:B------:R-:W-:Y:S05]  /*08c0*/  BSYNC.RECONVERGENT B0 ;  /* 0x0000000000007941 */ /* 0x000fea0003800200 */
.L_x_4:
[----:B------:R-:W-:Y:S01]  /*08d0*/  IADD3 R4, P2, PT, -R5, R2, RZ ;  /* 0x0000000205047210 */ /* 0x000fe20007f5e1ff */
[----:B------:R-:W-:Y:S03]  /*08e0*/  BSSY.RECONVERGENT B0, `(.L_x_7) ;  /* 0x0000020000007945 */ /* 0x000fe60003800200 */
[----:B------:R-:W-:Y:S01]  /*08f0*/  ISETP.GT.U32.AND P1, PT, R4, 0x200, PT ;  /* 0x000002000400780c */ /* 0x000fe20003f24070 */
[----:B------:R-:W-:-:S05]  /*0900*/  IMAD.X R4, R3, 0x1, ~R0, P2 ;  /* 0x0000000103047824 */ /* 0x000fca00010e0e00 */
[----:B------:R-:W-:-:S13]  /*0910*/  ISETP.GT.AND.EX P1, PT, R4, RZ, PT, P1 ;  /* 0x000000ff0400720c */ /* 0x000fda0003f24310 */
[----:B------:R-:W-:Y:S05]  /*0920*/  @!P1 BRA `(.L_x_8) ;  /* 0x00000000006c9947 */ /* 0x000fea0003800000 */
[----:B------:R-:W2:Y:S04]  /*0930*/  LDG.E.U16 R11, desc[UR4][R8.64+-0x200] ;  /* 0xfffe0004080b7981 */ /* 0x000ea8000c1e1500 */
[----:B--2---:R0:W-:Y:S04]  /*0940*/  STG.E.U16 desc[UR4][R6.64+-0x200], R11 ;  /* 0xfffe000b06007986 */ /* 0x0041e8000c101504 */
[----:B------:R-:W2:Y:S04]  /*0950*/  LDG.E.U16 R13, desc[UR4][R8.64+-0x100] ;  /* 0xffff0004080d7981 */ /* 0x000ea8000c1e1500 */
[----:B--2---:R1:W-:Y:S04]  /*0960*/  STG.E.U16 desc[UR4][R6.64+-0x100], R13 ;  /* 0xffff000d06007986 */ /* 0x0043e8000c101504 */
[----:B------:R-:W2:Y:S04]  /*0970*/  LDG.E.U16 R15, desc[UR4][R8.64] ;  /* 0x00000004080f7981 */ /* 0x000ea8000c1e1500 */
[----:B--2---:R-:W-:Y:S04]  /*0980*/  STG.E.U16 desc[UR4][R6.64], R15 ;  /* 0x0000000f06007986 */ /* 0x004fe8000c101504 */
[----:B------:R-:W2:Y:S04]  /*0990*/  LDG.E.U16 R17, desc[UR4][R8.64+0x100] ;  /* 0x0001000408117981 */ /* 0x000ea8000c1e1500 */
[----:B--2---:R2:W-:Y:S04]  /*09a0*/  STG.E.U16 desc[UR4][R6.64+0x100], R17 ;  /* 0x0001001106007986 */ /* 0x0045e8000c101504 */
[----:B------:R-:W3:Y:S04]  /*09b0*/  LDG.E.U16 R19, desc[UR4][R8.64+0x200] ;  /* 0x0002000408137981 */ /* 0x000ee8000c1e1500 */
[----:B---3--:R-:W-:Y:S04]  /*09c0*/  STG.E.U16 desc[UR4][R6.64+0x200], R19 ;  /* 0x0002001306007986 */ /* 0x008fe8000c101504 */
[----:B------:R-:W3:Y:S04]  /*09d0*/  LDG.E.U16 R21, desc[UR4][R8.64+0x300] ;  /* 0x0003000408157981 */ /* 0x000ee8000c1e1500 */
[----:B---3--:R-:W-:Y:S04]  /*09e0*/  STG.E.U16 desc[UR4][R6.64+0x300], R21 ;  /* 0x0003001506007986 */ /* 0x008fe8000c101504 */
[----:B0-----:R-:W3:Y:S01]  /*09f0*/  LDG.E.U16 R11, desc[UR4][R8.64+0x400] ;  /* 0x00040004080b7981 */ /* 0x001ee2000c1e1500 */
[----:B------:R-:W-:-:S02]  /*0a00*/  IADD3 R10, P2, PT, R6, 0x800, RZ ;  /* 0x00000800060a7810 */ /* 0x000fc40007f5e0ff */
[----:B------:R-:W-:Y:S01]  /*0a10*/  IADD3 R4, P3, PT, R8, 0x800, RZ ;  /* 0x0000080008047810 */ /* 0x000fe20007f7e0ff */
[----:B---3--:R-:W-:Y:S04]  /*0a20*/  STG.E.U16 desc[UR4][R6.64+0x400], R11 ;  /* 0x0004000b06007986 */ /* 0x008fe8000c101504 */
[----:B-1----:R0:W3:Y:S01]  /*0a30*/  LDG.E.U16 R13, desc[UR4][R8.64+0x500] ;  /* 0x00050004080d7981 */ /* 0x0020e2000c1e1500 */
[----:B------:R-:W-:Y:S01]  /*0a40*/  IADD3 R5, P1, PT, R5, 0x400, RZ ;  /* 0x0000040005057810 */ /* 0x000fe20007f3e0ff */
[----:B--2---:R-:W-:Y:S01]  /*0a50*/  IMAD.X R17, RZ, RZ, R7, P2 ;  /* 0x000000ffff117224 */ /* 0x004fe200010e0607 */
[----:B------:R-:W-:Y:S01]  /*0a60*/  PLOP3.LUT P0, PT, PT, PT, PT, 0x8, 0x80 ;  /* 0x000000000080781c */ /* 0x000fe20003f0e170 */
[----:B------:R-:W-:Y:S02]  /*0a70*/  IMAD.X R15, RZ, RZ, R9, P3 ;  /* 0x000000ffff0f7224 */ /* 0x000fe400018e0609 */
[----:B------:R-:W-:-:S02]  /*0a80*/  IMAD.X R0, RZ, RZ, R0, P1 ;  /* 0x000000ffff007224 */ /* 0x000fc400008e0600 */
[----:B0-----:R-:W-:Y:S02]  /*0a90*/  IMAD.MOV.U32 R8, RZ, RZ, R4 ;  /* 0x000000ffff087224 */ /* 0x001fe400078e0004 */
[----:B------:R-:W-:Y:S01]  /*0aa0*/  IMAD.MOV.U32 R9, RZ, RZ, R15 ;  /* 0x000000ffff097224 */ /* 0x000fe200078e000f */
[----:B---3--:R0:W-:Y:S02]  /*0ab0*/  STG.E.U16 desc[UR4][R6.64+0x500], R13 ;  /* 0x0005000d06007986 */ /* 0x0081e4000c101504 */
[----:B0-----:R-:W-:Y:S02]  /*0ac0*/  IMAD.MOV.U32 R6, RZ, RZ, R10 ;  /* 0x000000ffff067224 */ /* 0x001fe400078e000a */
[----:B------:R-:W-:-:S07]  /*0ad0*/  IMAD.MOV.U32 R7, RZ, RZ, R17 ;  /* 0x000000ffff077224 */ /* 0x000fce00078e0011 */
.L_x_8:
[----:B------:R-:W-:Y:S05]  /*0ae0*/  BSYNC.RECONVERGENT B0 ;  /* 0x0000000000007941 */ /* 0x000fea0003800200 */
.L_x_7:
[----:B------:R-:W-:-:S04]  /*0af0*/  ISETP.LT.U32.AND P1, PT, R5, R2, PT ;  /* 0x000000020500720c */ /* 0x000fc80003f21070 */
[----:B------:R-:W-:-:S13]  /*0b00*/  ISETP.LT.OR.EX P0, PT, R0, R3, P0, P1 ;  /* 0x000000030000720c */ /* 0x000fda0000701710 */
[----:B------:R-:W-:Y:S05]  /*0b10*/  @!P0 EXIT ;  /* 0x000000000000894d */ /* 0x000fea0003800000 */
[----:B------:R-:W2:Y:S04]  /*0b20*/  LDG.E.U16 R3, desc[UR4][R8.64+-0x200] ;  /* 0xfffe000408037981 */ /* 0x000ea8000c1e1500 */
[----:B--2---:R-:W-:Y:S04]  /*0b30*/  STG.E.U16 desc[UR4][R6.64+-0x200], R3 ;  /* 0xfffe000306007986 */ /* 0x004fe8000c101504 */
[----:B------:R-:W2:Y:S04]  /*0b40*/  LDG.E.U16 R5, desc[UR4][R8.64+-0x100] ;  /* 0xffff000408057981 */ /* 0x000ea8000c1e1500 */
[----:B--2---:R-:W-:Y:S04]  /*0b50*/  STG.E.U16 desc[UR4][R6.64+-0x100], R5 ;  /* 0xffff000506007986 */ /* 0x004fe8000c101504 */
[----:B------:R-:W2:Y:S04]  /*0b60*/  LDG.E.U16 R11, desc[UR4][R8.64] ;  /* 0x00000004080b7981 */ /* 0x000ea8000c1e1500 */
[----:B--2---:R-:W-:Y:S04]  /*0b70*/  STG.E.U16 desc[UR4][R6.64], R11 ;  /* 0x0000000b06007986 */ /* 0x004fe8000c101504 */
[----:B------:R-:W2:Y:S04]  /*0b80*/  LDG.E.U16 R13, desc[UR4][R8.64+0x100] ;  /* 0x00010004080d7981 */ /* 0x000ea8000c1e1500 */
[----:B--2---:R-:W-:Y:S01]  /*0b90*/  STG.E.U16 desc[UR4][R6.64+0x100], R13 ;  /* 0x0001000d06007986 */ /* 0x004fe2000c101504 */
[----:B------:R-:W-:Y:S05]  /*0ba0*/  EXIT ;  /* 0x000000000000794d */ /* 0x000fea0003800000 */
.L_x_9:
        /* <DEDUP_REMOVED lines=13> */
.L_x_20:


//--------------------- .text._Z13gather_kernelIfmEvPKT_PKT0_PS0_xx --------------------------
	.section	.text._Z13gather_kernelIfmEvPKT_PKT0_PS0_xx,"ax",@progbits
	.align	128
        .global         _Z13gather_kernelIfmEvPKT_PKT0_PS0_xx
        .type           _Z13gather_kernelIfmEvPKT_PKT0_PS0_xx,@function
        .size           _Z13gather_kernelIfmEvPKT_PKT0_PS0_xx,(.L_x_21 - _Z13gather_kernelIfmEvPKT_PKT0_PS0_xx)
        .other          _Z13gather_kernelIfmEvPKT_PKT0_PS0_xx,@"STO_CUDA_ENTRY STV_DEFAULT"
_Z13gather_kernelIfmEvPKT_PKT0_PS0_xx:
.text._Z13gather_kernelIfmEvPKT_PKT0_PS0_xx:
        /* <DEDUP_REMOVED lines=32> */
[----:B------:R-:W-:Y:S01]  /*0200*/  IMAD.MOV.U32 R10, RZ, RZ, R5 ;  /* 0x000000ffff0a7224 */ /* 0x000fe200078e0005 */
[----:B------:R-:W1:Y:S01]  /*0210*/  LDCU.64 UR8, c[0x0][0x380] ;  /* 0x00007000ff0877ac */ /* 0x000e620008000a00 */
[----:B------:R-:W-:Y:S02]  /*0220*/  IMAD.MOV.U32 R11, RZ, RZ, R0 ;  /* 0x000000ffff0b7224 */ /* 0x000fe400078e0000 */
[-C--:B------:R-:W-:Y:S02]  /*0230*/  IMAD R12, R13, R2.reuse, RZ ;  /* 0x000000020d0c7224 */ /* 0x080fe400078e02ff */
[----:B------:R-:W-:Y:S02]  /*0240*/  VIADD R16, R16, 0x1 ;  /* 0x0000000110107836 */ /* 0x000fe40000000000 */
[----:B------:R-:W-:-:S03]  /*0250*/  IMAD.WIDE.U32 R8, R4, R2, R10 ;  /* 0x0000000204087225 */ /* 0x000fc600078e000a */
[----:B------:R-:W-:Y:S01]  /*0260*/  LOP3.LUT R16, R16, 0x3, RZ, 0xc0, !PT ;  /* 0x0000000310107812 */ /* 0x000fe200078ec0ff */
[----:B------:R-:W-:Y:S01]  /*0270*/  IMAD.WIDE.U32 R10, R6, R2, R10 ;  /* 0x00000002060a7225 */ /* 0x000fe200078e000a */
[----:B0-----:R-:W-:-:S03]  /*0280*/  LEA R14, P1, R8, UR6, 0x2 ;  /* 0x00000006080e7c11 */ /* 0x001fc6000f8210ff */
[----:B------:R-:W-:Y:S01]  /*0290*/  IMAD R15, R6, R3, R12 ;  /* 0x00000003060f7224 */ /* 0x000fe200078e020c */
[----:B------:R-:W-:Y:S01]  /*02a0*/  LEA R5, P3, R16, R5, 0x7 ;  /* 0x0000000510057211 */ /* 0x000fe200078638ff */
[----:B------:R-:W-:Y:S01]  /*02b0*/  IMAD R17, R4, R3, R9 ;  /* 0x0000000304117224 */ /* 0x000fe200078e0209 */
[----:B-1----:R-:W-:Y:S01]  /*02c0*/  LEA R12, P2, R10, UR8, 0x2 ;  /* 0x000000080a0c7c11 */ /* 0x002fe2000f8410ff */
[----:B------:R-:W-:Y:S02]  /*02d0*/  IMAD.IADD R15, R11, 0x1, R15 ;  /* 0x000000010b0f7824 */ /* 0x000fe400078e020f */
[----:B------:R-:W-:Y:S01]  /*02e0*/  IMAD.MOV.U32 R19, RZ, RZ, RZ ;  /* 0x000000ffff137224 */ /* 0x000fe200078e00ff */
[----:B------:R-:W-:Y:S02]  /*02f0*/  LEA.HI.X R17, R8, UR7, R17, 0x2, P1 ;  /* 0x0000000708117c11 */ /* 0x000fe400088f1411 */
[----:B------:R-:W-:Y:S02]  /*0300*/  LEA.HI.X R15, R10, UR9, R15, 0x2, P2 ;  /* 0x000000090a0f7c11 */ /* 0x000fe400090f140f */
[----:B------:R-:W-:-:S07]  /*0310*/  LEA.HI.X R0, R16, R0, R19, 0x7, P3 ;  /* 0x0000000010007211 */ /* 0x000fce00018f3c13 */
.L_x_12:
[----:B0-----:R-:W-:Y:S02]  /*0320*/  IMAD.MOV.U32 R8, RZ, RZ, R12 ;  /* 0x000000ffff087224 */ /* 0x001fe400078e000c */
[----:B------:R-:W-:-:S05]  /*0330*/  IMAD.MOV.U32 R9, RZ, RZ, R15 ;  /* 0x000000ffff097224 */ /* 0x000fca00078e000f */
[----:B------:R0:W2:Y:S01]  /*0340*/  LDG.E R11, desc[UR4][R8.64] ;  /* 0x00000004080b7981 */ /* 0x0000a2000c1e1900 */
        /* <DEDUP_REMOVED lines=10> */
[----:B--2---:R0:W-:Y:S05]  /*03f0*/  STG.E desc[UR4][R8.64], R11 ;  /* 0x0000000b08007986 */ /* 0x0041ea000c101904 */
[----:B------:R-:W-:Y:S05]  /*0400*/  @P1 BRA `(.L_x_12) ;  /* 0xfffffffc00c41947 */ /* 0x000fea000383ffff */
.L_x_11:
[----:B------:R-:W-:Y:S05]  /*0410*/  BSYNC.RECONVERGENT B0 ;  /* 0x0000000000007941 */ /* 0x000fea0003800200 */
.L_x_10:
[----:B------:R-:W-:Y:S05]  /*0420*/  @!P0 EXIT ;  /* 0x000000000000894d */ /* 0x000fea0003800000 */
[----:B------:R-:W1:Y:S01]  /*0430*/  LDCU.64 UR6, c[0x0][0x380] ;  /* 0x00007000ff0677ac */ /* 0x000e620008000a00 */
[-C--:B------:R-:W-:Y:S01]  /*0440*/  IADD3 R10, P1, PT, -R5, R2.reuse, RZ ;  /* 0x00000002050a7210 */ /* 0x080fe20007f3e1ff */
[----:B------:R-:W-:Y:S01]  /*0450*/  IMAD R13, R13, R2, RZ ;  /* 0x000000020d0d7224 */ /* 0x000fe200078e02ff */
[----:B------:R-:W-:Y:S01]  /*0460*/  BSSY.RECONVERGENT B0, `(.L_x_13) ;  /* 0x0000046000007945 */ /* 0x000fe20003800200 */
[----:B------:R-:W2:Y:S01]  /*0470*/  LDCU.64 UR8, c[0x0][0x390] ;  /* 0x00007200ff0877ac */ /* 0x000ea20008000a00 */
[----:B0-----:R-:W-:Y:S01]  /*0480*/  IMAD.MOV.U32 R8, RZ, RZ, R5 ;  /* 0x000000ffff087224 */ /* 0x001fe200078e0005 */
[----:B------:R-:W-:Y:S01]  /*0490*/  ISETP.GT.U32.AND P0, PT, R10, 0x600, PT ;  /* 0x000006000a00780c */ /* 0x000fe20003f04070 */
[--C-:B------:R-:W-:Y:S02]  /*04a0*/  IMAD.MOV.U32 R9, RZ, RZ, R0.reuse ;  /* 0x000000ffff097224 */ /* 0x100fe400078e0000 */
[----:B------:R-:W-:Y:S02]  /*04b0*/  IMAD.X R11, R3, 0x1, ~R0, P1 ;  /* 0x00000001030b7824 */ /* 0x000fe400008e0e00 */
[----:B------:R-:W-:-:S02]  /*04c0*/  IMAD R13, R6, R3, R13 ;  /* 0x00000003060d7224 */ /* 0x000fc400078e020d */
[-CC-:B------:R-:W-:Y:S01]  /*04d0*/  IMAD.WIDE.U32 R6, R6, R2.reuse, R8.reuse ;  /* 0x0000000206067225 */ /* 0x180fe200078e0008 */
[----:B------:R-:W-:Y:S02]  /*04e0*/  ISETP.GT.AND.EX P1, PT, R11, RZ, PT, P0 ;  /* 0x000000ff0b00720c */ /* 0x000fe40003f24300 */
[----:B------:R-:W-:Y:S01]  /*04f0*/  PLOP3.LUT P0, PT, PT, PT, PT, 0x80, 0x8 ;  /* 0x000000000008781c */ /* 0x000fe20003f0f070 */
[----:B------:R-:W-:-:S04]  /*0500*/  IMAD.WIDE.U32 R8, R4, R2, R8 ;  /* 0x0000000204087225 */ /* 0x000fc800078e0008 */
[----:B------:R-:W-:Y:S01]  /*0510*/  IMAD.IADD R13, R7, 0x1, R13 ;  /* 0x00000001070d7824 */ /* 0x000fe200078e020d */
[----:B-1----:R-:W-:Y:S01]  /*0520*/  LEA R7, P2, R6, UR6, 0x2 ;  /* 0x0000000606077c11 */ /* 0x002fe2000f8410ff */
[----:B------:R-:W-:Y:S01]  /*0530*/  IMAD R9, R4, R3, R9 ;  /* 0x0000000304097224 */ /* 0x000fe200078e0209 */
[----:B--2---:R-:W-:Y:S02]  /*0540*/  LEA R4, P3, R8, UR8, 0x2 ;  /* 0x0000000808047c11 */ /* 0x004fe4000f8610ff */
[----:B------:R-:W-:Y:S02]  /*0550*/  LEA.HI.X R13, R6, UR7, R13, 0x2, P2 ;  /* 0x00000007060d7c11 */ /* 0x000fe400090f140d */
[----:B------:R-:W-:Y:S02]  /*0560*/  LEA.HI.X R10, R8, UR9, R9, 0x2, P3 ;  /* 0x00000009080a7c11 */ /* 0x000fe400098f1409 */
        /* <DEDUP_REMOVED lines=8> */
.L_x_15:
[----:B------:R-:W2:Y:S04]  /*05f0*/  LDG.E R13, desc[UR4][R8.64+-0x400] ;  /* 0xfffc0004080d7981 */ /* 0x000ea8000c1e1900 */
[----:B--2---:R0:W-:Y:S04]  /*0600*/  STG.E desc[UR4][R6.64+-0x400], R13 ;  /* 0xfffc000d06007986 */ /* 0x0041e8000c101904 */
[----:B------:R-:W2:Y:S04]  /*0610*/  LDG.E R15, desc[UR4][R8.64+-0x200] ;  /* 0xfffe0004080f7981 */ /* 0x000ea8000c1e1900 */
[----:B--2---:R1:W-:Y:S04]  /*0620*/  STG.E desc[UR4][R6.64+-0x200], R15 ;  /* 0xfffe000f06007986 */ /* 0x0043e8000c101904 */
[----:B------:R-:W2:Y:S04]  /*0630*/  LDG.E R17, desc[UR4][R8.64] ;  /* 0x0000000408117981 */ /* 0x000ea8000c1e1900 */
[----:B--2---:R2:W-:Y:S04]  /*0640*/  STG.E desc[UR4][R6.64], R17 ;  /* 0x0000001106007986 */ /* 0x0045e8000c101904 */
[----:B------:R-:W3:Y:S04]  /*0650*/  LDG.E R19, desc[UR4][R8.64+0x200] ;  /* 0x0002000408137981 */ /* 0x000ee8000c1e1900 */
[----:B---3--:R3:W-:Y:S04]  /*0660*/  STG.E desc[UR4][R6.64+0x200], R19 ;  /* 0x0002001306007986 */ /* 0x0087e8000c101904 */
[----:B------:R-:W4:Y:S04]  /*0670*/  LDG.E R21, desc[UR4][R8.64+0x400] ;  /* 0x0004000408157981 */ /* 0x000f28000c1e1900 */
[----:B----4-:R4:W-:Y:S04]  /*0680*/  STG.E desc[UR4][R6.64+0x400], R21 ;  /* 0x0004001506007986 */ /* 0x0109e8000c101904 */
[----:B------:R-:W5:Y:S04]  /*0690*/  LDG.E R23, desc[UR4][R8.64+0x600] ;  /* 0x0006000408177981 */ /* 0x000f68000c1e1900 */
[----:B-----5:R5:W-:Y:S04]  /*06a0*/  STG.E desc[UR4][R6.64+0x600], R23 ;  /* 0x0006001706007986 */ /* 0x020be8000c101904 */
[----:B0-----:R-:W2:Y:S04]  /*06b0*/  LDG.E R13, desc[UR4][R8.64+0x800] ;  /* 0x00080004080d7981 */ /* 0x001ea8000c1e1900 */
[----:B--2---:R0:W-:Y:S04]  /*06c0*/  STG.E desc[UR4][R6.64+0x800], R13 ;  /* 0x0008000d06007986 */ /* 0x0041e8000c101904 */
[----:B-1----:R-:W2:Y:S04]  /*06d0*/  LDG.E R15, desc[UR4][R8.64+0xa00] ;  /* 0x000a0004080f7981 */ /* 0x002ea8000c1e1900 */
[----:B--2---:R1:W-:Y:S04]  /*06e0*/  STG.E desc[UR4][R6.64+0xa00], R15 ;  /* 0x000a000f06007986 */ /* 0x0043e8000c101904 */
[----:B------:R-:W2:Y:S04]  /*06f0*/  LDG.E R17, desc[UR4][R8.64+0xc00] ;  /* 0x000c000408117981 */ /* 0x000ea8000c1e1900 */
[----:B--2---:R2:W-:Y:S04]  /*0700*/  STG.E desc[UR4][R6.64+0xc00], R17 ;  /* 0x000c001106007986 */ /* 0x0045e8000c101904 */
[----:B---3--:R-:W3:Y:S04]  /*0710*/  LDG.E R19, desc[UR4][R8.64+0xe00] ;  /* 0x000e000408137981 */ /* 0x008ee8000c1e1900 */
[----:B---3--:R3:W-:Y:S04]  /*0720*/  STG.E desc[UR4][R6.64+0xe00], R19 ;  /* 0x000e001306007986 */ /* 0x0087e8000c101904 */
[----:B----4-:R-:W4:Y:S04]  /*0730*/  LDG.E R21, desc[UR4][R8.64+0x1000] ;  /* 0x0010000408157981 */ /* 0x010f28000c1e1900 */
[----:B----4-:R-:W-:Y:S04]  /*0740*/  STG.E desc[UR4][R6.64+0x1000], R21 ;  /* 0x0010001506007986 */ /* 0x010fe8000c101904 */
[----:B-----5:R-:W4:Y:S04]  /*0750*/  LDG.E R23, desc[UR4][R8.64+0x1200] ;  /* 0x0012000408177981 */ /* 0x020f28000c1e1900 */
[----:B----4-:R-:W-:Y:S04]  /*0760*/  STG.E desc[UR4][R6.64+0x1200], R23 ;  /* 0x0012001706007986 */ /* 0x010fe8000c101904 */
[----:B0-----:R-:W4:Y:S04]  /*0770*/  LDG.E R13, desc[UR4][R8.64+0x1400] ;  /* 0x00140004080d7981 */ /* 0x001f28000c1e1900 */
[----:B----4-:R-:W-:Y:S04]  /*0780*/  STG.E desc[UR4][R6.64+0x1400], R13 ;  /* 0x0014000d06007986 */ /* 0x010fe8000c101904 */
[----:B-1----:R-:W4:Y:S04]  /*0790*/  LDG.E R15, desc[UR4][R8.64+0x1600] ;  /* 0x00160004080f7981 */ /* 0x002f28000c1e1900 */
[----:B----4-:R0:W-:Y:S04]  /*07a0*/  STG.E desc[UR4][R6.64+0x1600], R15 ;  /* 0x0016000f06007986 */ /* 0x0101e8000c101904 */
[----:B--2---:R-:W2:Y:S01]  /*07b0*/  LDG.E R17, desc[UR4][R8.64+0x1800] ;  /* 0x0018000408117981 */ /* 0x004ea2000c1e1900 */
[----:B------:R-:W-:-:S05]  /*07c0*/  IADD3 R5, P1, PT, R5, 0x800, RZ ;  /* 0x0000080005057810 */ /* 0x000fca0007f3e0ff */
[----:B------:R-:W-:Y:S01]  /*07d0*/  IMAD.X R0, RZ, RZ, R0, P1 ;  /* 0x000000ffff007224 */ /* 0x000fe200008e0600 */
[----:B------:R-:W-:-:S04]  /*07e0*/  ISETP.GE.U32.AND P1, PT, R5, R4, PT ;  /* 0x000000040500720c */ /* 0x000fc80003f26070 */
[----:B------:R-:W-:Y:S01]  /*07f0*/  ISETP.GE.AND.EX P1, PT, R0, R11, PT, P1 ;  /* 0x0000000b0000720c */ /* 0x000fe20003f26310 */
[----:B--2---:R-:W-:Y:S04]  /*0800*/  STG.E desc[UR4][R6.64+0x1800], R17 ;  /* 0x0018001106007986 */ /* 0x004fe8000c101904 */
[----:B---3--:R1:W2:Y:S01]  /*0810*/  LDG.E R19, desc[UR4][R8.64+0x1a00] ;  /* 0x001a000408137981 */ /* 0x0082a2000c1e1900 */
[----:B------:R-:W-:Y:S02]  /*0820*/  IADD3 R12, P2, PT, R8, 0x2000, RZ ;  /* 0x00002000080c7810 */ /* 0x000fe40007f5e0ff */
[----:B------:R-:W-:-:S03]  /*0830*/  IADD3 R10, P3, PT, R6, 0x2000, RZ ;  /* 0x00002000060a7810 */ /* 0x000fc60007f7e0ff */
[----:B0-----:R-:W-:Y:S02]  /*0840*/  IMAD.X R15, RZ, RZ, R9, P2 ;  /* 0x000000ffff0f7224 */ /* 0x001fe400010e0609 */
[----:B------:R-:W-:Y:S02]  /*0850*/  IMAD.X R13, RZ, RZ, R7, P3 ;  /* 0x000000ffff0d7224 */ /* 0x000fe400018e0607 */
[----:B-1----:R-:W-:Y:S02]  /*0860*/  IMAD.MOV.U32 R8, RZ, RZ, R12 ;  /* 0x000000ffff087224 */ /* 0x002fe400078e000c */
[----:B------:R-:W-:Y:S01]  /*0870*/  IMAD.MOV.U32 R9, RZ, RZ, R15 ;  /* 0x000000ffff097224 */ /* 0x000fe200078e000f */
[----:B--2---:R0:W-:Y:S02]  /*0880*/  STG.E desc[UR4][R6.64+0x1a00], R19 ;  /* 0x001a001306007986 */ /* 0x0041e4000c101904 */
[----:B0-----:R-:W-:Y:S02]  /*0890*/  IMAD.MOV.U32 R6, RZ, RZ, R10 ;  /* 0x000000ffff067224 */ /* 0x001fe400078e000a */
[----:B------:R-:W-:Y:S01]  /*08a0*/  IMAD.MOV.U32 R7, RZ, RZ, R13 ;  /* 0x000000ffff077224 */ /* 0x000fe200078e000d */
[----:B------:R-:W-:Y:S06]  /*08b0*/  @!P1 BRA `(.L_x_15) ;  /* 0xfffffffc004c9947 */ /* 0x000fec000383ffff */
.L_x_14:
[----:B------:R-:W-:Y:S05]  /*08c0*/  BSYNC.RECONVERGENT B0 ;  /* 0x0000000000007941 */ /* 0x000fea0003800200 */
.L_x_13:
[----:B------:R-:W-:Y:S01]  /*08d0*/  IADD3 R4, P2, PT, -R5, R2, RZ ;  /* 0x0000000205047210 */ /* 0x000fe20007f5e1ff */
[----:B------:R-:W-:Y:S03]  /*08e0*/  BSSY.RECONVERGENT B0, `(.L_x_16) ;  /* 0x0000020000007945 */ /* 0x000fe60003800200 */
[----:B------:R-:W-:Y:S01]  /*08f0*/  ISETP.GT.U32.AND P1, PT, R4, 0x200, PT ;  /* 0x000002000400780c */ /* 0x000fe20003f24070 */
[----:B------:R-:W-:-:S05]  /*0900*/  IMAD.X R4, R3, 0x1, ~R0, P2 ;  /* 0x0000000103047824 */ /* 0x000fca00010e0e00 */
[----:B------:R-:W-:-:S13]  /*0910*/  ISETP.GT.AND.EX P1, PT, R4, RZ, PT, P1 ;  /* 0x000000ff0400720c */ /* 0x000fda0003f24310 */
[----:B------:R-:W-:Y:S05]  /*0920*/  @!P1 BRA `(.L_x_17) ;  /* 0x00000000006c9947 */ /* 0x000fea0003800000 */
[----:B------:R-:W2:Y:S04]  /*0930*/  LDG.E R11, desc[UR4][R8.64+-0x400] ;  /* 0xfffc0004080b7981 */ /* 0x000ea8000c1e1900 */
[----:B--2---:R0:W-:Y:S04]  /*0940*/  STG.E desc[UR4][R6.64+-0x400], R11 ;  /* 0xfffc000b06007986 */ /* 0x0041e8000c101904 */
[----:B------:R-:W2:Y:S04]  /*0950*/  LDG.E R13, desc[UR4][R8.64+-0x200] ;  /* 0xfffe0004080d7981 */ /* 0x000ea8000c1e1900 */
[----:B--2---:R1:W-:Y:S04]  /*0960*/  STG.E desc[UR4][R6.64+-0x200], R13 ;  /* 0xfffe000d06007986 */ /* 0x0043e8000c101904 */
[----:B------:R-:W2:Y:S04]  /*0970*/  LDG.E R15, desc[UR4][R8.64] ;  /* 0x00000004080f7981 */ /* 0x000ea8000c1e1900 */
[----:B--2---:R-:W-:Y:S04]  /*0980*/  STG.E desc[UR4][R6.64], R15 ;  /* 0x0000000f06007986 */ /* 0x004fe8000c101904 */
[----:B------:R-:W2:Y:S04]  /*0990*/  LDG.E R17, desc[UR4][R8.64+0x200] ;  /* 0x0002000408117981 */ /* 0x000ea8000c1e1900 */
[----:B--2---:R2:W-:Y:S04]  /*09a0*/  STG.E desc[UR4][R6.64+0x200], R17 ;  /* 0x0002001106007986 */ /* 0x0045e8000c101904 */
[----:B------:R-:W3:Y:S04]  /*09b0*/  LDG.E R19, desc[UR4][R8.64+0x400] ;  /* 0x0004000408137981 */ /* 0x000ee8000c1e1900 */
[----:B---3--:R-:W-:Y:S04]  /*09c0*/  STG.E desc[UR4][R6.64+0x400], R19 ;  /* 0x0004001306007986 */ /* 0x008fe8000c101904 */
[----:B------:R-:W3:Y:S04]  /*09d0*/  LDG.E R21, desc[UR4][R8.64+0x600] ;  /* 0x0006000408157981 */ /* 0x000ee8000c1e1900 */
[----:B---3--:R-:W-:Y:S04]  /*09e0*/  STG.E desc[UR4][R6.64+0x600], R21 ;  /* 0x0006001506007986 */ /* 0x008fe8000c101904 */
[----:B0-----:R-:W3:Y:S01]  /*09f0*/  LDG.E R11, desc[UR4][R8.64+0x800] ;  /* 0x00080004080b7981 */ /* 0x001ee2000c1e1900 */
[----:B------:R-:W-:-:S02]  /*0a00*/  IADD3 R10, P2, PT, R8, 0x1000, RZ ;  /* 0x00001000080a7810 */ /* 0x000fc40007f5e0ff */
[----:B------:R-:W-:Y:S01]  /*0a10*/  IADD3 R4, P3, PT, R6, 0x1000, RZ ;  /* 0x0000100006047810 */ /* 0x000fe20007f7e0ff */
[----:B---3--:R-:W-:Y:S04]  /*0a20*/  STG.E desc[UR4][R6.64+0x800], R11 ;  /* 0x0008000b06007986 */ /* 0x008fe8000c101904 */
[----:B-1----:R0:W3:Y:S01]  /*0a30*/  LDG.E R13, desc[UR4][R8.64+0xa00] ;  /* 0x000a0004080d7981 */ /* 0x0020e2000c1e1900 */
[----:B------:R-:W-:Y:S01]  /*0a40*/  IADD3 R5, P1, PT, R5, 0x400, RZ ;  /* 0x0000040005057810 */ /* 0x000fe20007f3e0ff */
[----:B--2---:R-:W-:Y:S01]  /*0a50*/  IMAD.X R17, RZ, RZ, R9, P2 ;  /* 0x000000ffff117224 */ /* 0x004fe200010e0609 */
[----:B------:R-:W-:Y:S01]  /*0a60*/  PLOP3.LUT P0, PT, PT, PT, PT, 0x8, 0x80 ;  /* 0x000000000080781c */ /* 0x000fe20003f0e170 */
[----:B------:R-:W-:Y:S02]  /*0a70*/  IMAD.X R15, RZ, RZ, R7, P3 ;  /* 0x000000ffff0f7224 */ /* 0x000fe400018e0607 */
[----:B------:R-:W-:-:S02]  /*0a80*/  IMAD.X R0, RZ, RZ, R0, P1 ;  /* 0x000000ffff007224 */ /* 0x000fc400008e0600 */
[----:B0-----:R-:W-:Y:S02]  /*0a90*/  IMAD.MOV.U32 R8, RZ, RZ, R10 ;  /* 0x000000ffff087224 */ /* 0x001fe400078e000a */
[----:B------:R-:W-:Y:S01]  /*0aa0*/  IMAD.MOV.U32 R9, RZ, RZ, R17 ;  /* 0x000000ffff097224 */ /* 0x000fe200078e0011 */
[----:B---3--:R0:W-:Y:S02]  /*0ab0*/  STG.E desc[UR4][R6.64+0xa00], R13 ;  /* 0x000a000d06007986 */ /* 0x0081e4000c101904 */
[----:B0-----:R-:W-:Y:S02]  /*0ac0*/  IMAD.MOV.U32 R6, RZ, RZ, R4 ;  /* 0x000000ffff067224 */ /* 0x001fe400078e0004 */
[----:B------:R-:W-:-:S07]  /*0ad0*/  IMAD.MOV.U32 R7, RZ, RZ, R15 ;  /* 0x000000ffff077224 */ /* 0x000fce00078e000f */
.L_x_17:
[----:B------:R-:W-:Y:S05]  /*0ae0*/  BSYNC.RECONVERGENT B0 ;  /* 0x0000000000007941 */ /* 0x000fea0003800200 */
.L_x_16:
[----:B------:R-:W-:-:S04]  /*0af0*/  ISETP.LT.U32.AND P1, PT, R5, R2, PT ;  /* 0x000000020500720c */ /* 0x000fc80003f21070 */
[----:B------:R-:W-:-:S13]  /*0b00*/  ISETP.LT.OR.EX P0, PT, R0, R3, P0, P1 ;  /* 0x000000030000720c */ /* 0x000fda0000701710 */
[----:B------:R-:W-:Y:S05]  /*0b10*/  @!P0 EXIT ;  /* 0x000000000000894d */ /* 0x000fea0003800000 */
[----:B------:R-:W2:Y:S04]  /*0b20*/  LDG.E R3, desc[UR4][R8.64+-0x400] ;  /* 0xfffc000408037981 */ /* 0x000ea8000c1e1900 */
[----:B--2---:R-:W-:Y:S04]  /*0b30*/  STG.E desc[UR4][R6.64+-0x400], R3 ;  /* 0xfffc000306007986 */ /* 0x004fe8000c101904 */
[----:B------:R-:W2:Y:S04]  /*0b40*/  LDG.E R5, desc[UR4][R8.64+-0x200] ;  /* 0xfffe000408057981 */ /* 0x000ea8000c1e1900 */
[----:B--2---:R-:W-:Y:S04]  /*0b50*/  STG.E desc[UR4][R6.64+-0x200], R5 ;  /* 0xfffe000506007986 */ /* 0x004fe8000c101904 */
[----:B------:R-:W2:Y:S04]  /*0b60*/  LDG.E R11, desc[UR4][R8.64] ;  /* 0x00000004080b7981 */ /* 0x000ea8000c1e1900 */
[----:B--2---:R-:W-:Y:S04]  /*0b70*/  STG.E desc[UR4][R6.64], R11 ;  /* 0x0000000b06007986 */ /* 0x004fe8000c101904 */
[----:B------:R-:W2:Y:S04]  /*0b80*/  LDG.E R13, desc[UR4][R8.64+0x200] ;  /* 0x00020004080d7981 */ /* 0x000ea8000c1e1900 */
[----:B--2---:R-:W-:Y:S01]  /*0b90*/  STG.E desc[UR4][R6.64+0x200], R13 ;  /* 0x0002000d06007986 */ /* 0x004fe2000c101904 */
[----:B------:R-:W-:Y:S05]  /*0ba0*/  EXIT ;  /* 0x000000000000794d */ /* 0x000fea0003800000 */
.L_x_18:
        /* <DEDUP_REMOVED lines=13> */
.L_x_21:


//--------------------- .nv.shared.reserved.0     --------------------------
	.section	.nv.shared.reserved.0,"aw",@nobits
	.weak		__nv_reservedSMEM_offset_0_alias
	.size		__nv_reservedSMEM_offset_0_alias, 0, 64
	.other		__nv_reservedSMEM_offset_0_alias,@"STO_CUDA_RESERVED_SHARED STV_DEFAULT"
__nv_reservedSMEM_offset_0_alias:
	.zero		0
	.zero		64


//--------------------- .nv.global                --------------------------
	.section	.nv.global,"aw",@nobits
.nv.global:
	.type		_ZN34_INTERNAL_c6daf099_4_k_cu_c930f3dd6thrust24THRUST_300001_SM_1000_NS12placeholders2_5E,@object
	.size		_ZN34_INTERNAL_c6daf099_4_k_cu_c930f3dd6thrust24THRUST_300001_SM_1000_NS12placeholders2_5E,(_ZN34_INTERNAL_c6daf099_4_k_cu_c930f3dd4cuda3std3__45__cpo6cbeginE - _ZN34_INTERNAL_c6daf099_4_k_cu_c930f3dd6thrust24THRUST_300001_SM_1000_NS12placeholders2_5E)
_ZN34_INTERNAL_c6daf099_4_k_cu_c930f3dd6thrust24THRUST_300001_SM_1000_NS12placeholders2_5E:
	.zero		1
	.type		_ZN34_INTERNAL_c6daf099_4_k_cu_c930f3dd4cuda3std3__45__cpo6cbeginE,@object
	.size		_ZN34_INTERNAL_c6daf099_4_k_cu_c930f3dd4cuda3std3__45__cpo6cbeginE,(_ZN34_INTERNAL_c6daf099_4_k_cu_c930f3dd4cuda3std6ranges3__45__cpo6cbeginE - _ZN34_INTERNAL_c6daf099_4_k_cu_c930f3dd4cuda3std3__45__cpo6cbeginE)
_ZN34_INTERNAL_c6daf099_4_k_cu_c930f3dd4cuda3std3__45__cpo6cbeginE:
	.zero		1
	.type		_ZN34_INTERNAL_c6daf099_4_k_cu_c930f3dd4cuda3std6ranges3__45__cpo6cbeginE,@object
	.size		_ZN34_INTERNAL_c6daf099_4_k_cu_c930f3dd4cuda3std6ranges3__45__cpo6cbeginE,(_ZN34_INTERNAL_c6daf099_4_k_cu_c930f3dd4cuda3std3__48in_placeE - _ZN34_INTERNAL_c6daf099_4_k_cu_c930f3dd4cuda3std6ranges3__45__cpo6cbeginE)
_ZN34_INTERNAL_c6daf099_4_k_cu_c930f3dd4cuda3std6ranges3__45__cpo6cbeginE:
	.zero		1
	.type		_ZN34_INTERNAL_c6daf099_4_k_cu_c930f3dd4cuda3std3__48in_placeE,@object
	.size		_ZN34_INTERNAL_c6daf099_4_k_cu_c930f3dd4cuda3std3__48in_placeE,(_ZN34_INTERNAL_c6daf099_4_k_cu_c930f3dd4cuda3std6ranges3__45__cpo4sizeE - _ZN34_INTERNAL_c6daf099_4_k_cu_c930f3dd4cuda3std3__48in_placeE)
_ZN34_INTERNAL_c6daf099_4_k_cu_c930f3dd4cuda3std3__48in_placeE:
	.zero		1
	.type		_ZN34_INTERNAL_c6daf099_4_k_cu_c930f3dd4cuda3std6ranges3__45__cpo4sizeE,@object
	.size		_ZN34_INTERNAL_c6daf099_4_k_cu_c930f3dd4cuda3std6ranges3__45__cpo4sizeE,(_ZN34_INTERNAL_c6daf099_4_k_cu_c930f3dd6thrust24THRUST_300001_SM_1000_NS12placeholders2_9E - _ZN34_INTERNAL_c6daf099_4_k_cu_c930f3dd4cuda3std6ranges3__45__cpo4sizeE)
_ZN34_INTERNAL_c6daf099_4_k_cu_c930f3dd4cuda3std6ranges3__45__cpo4sizeE:
	.zero		1
	.type		_ZN34_INTERNAL_c6daf099_4_k_cu_c930f3dd6thrust24THRUST_300001_SM_1000_NS12placeholders2_9E,@object
	.size		_ZN34_INTERNAL_c6daf099_4_k_cu_c930f3dd6thrust24THRUST_300001_SM_1000_NS12placeholders2_9E,(_ZN34_INTERNAL_c6daf099_4_k_cu_c930f3dd4cuda3std3__45__cpo7crbeginE - _ZN34_INTERNAL_c6daf099_4_k_cu_c930f3dd6thrust24THRUST_300001_SM_1000_NS12placeholders2_9E)
_ZN34_INTERNAL_c6daf099_4_k_cu_c930f3dd6thrust24THRUST_300001_SM_1000_NS12placeholders2_9E:
	.zero		1
	.type		_ZN34_INTERNAL_c6daf099_4_k_cu_c930f3dd4cuda3std3__45__cpo7crbeginE,@object
	.size		_ZN34_INTERNAL_c6daf099_4_k_cu_c930f3dd4cuda3std3__45__cpo7crbeginE,(_ZN34_INTERNAL_c6daf099_4_k_cu_c930f3dd4cuda3std6ranges3__45__cpo4nextE - _ZN34_INTERNAL_c6daf099_4_k_cu_c930f3dd4cuda3std3__45__cpo7crbeginE)
_ZN34_INTERNAL_c6daf099_4_k_cu_c930f3dd4cuda3std3__45__cpo7crbeginE:
	.zero		1
	.type		_ZN34_INTERNAL_c6daf099_4_k_cu_c930f3dd4cuda3std6ranges3__45__cpo4nextE,@object
	.size		_ZN34_INTERNAL_c6daf099_4_k_cu_c930f3dd4cuda3std6ranges3__45__cpo4nextE,(_ZN34_INTERNAL_c6daf099_4_k_cu_c930f3dd4cuda3std6ranges3__45__cpo4swapE - _ZN34_INTERNAL_c6daf099_4_k_cu_c930f3dd4cuda3std6ranges3__45__cpo4nextE)
_ZN34_INTERNAL_c6daf099_4_k_cu_c930f3dd4cuda3std6ranges3__45__cpo4nextE:
	.zero		1
	.type		_ZN34_INTERNAL_c6daf099_4_k_cu_c930f3dd4cuda3std6ranges3__45__cpo4swapE,@object
	.size		_ZN34_INTERNAL_c6daf099_4_k_cu_c930f3dd4cuda3std6ranges3__45__cpo4swapE,(_ZN34_INTERNAL_c6daf099_4_k_cu_c930f3dd6thrust24THRUST_300001_SM_1000_NS12placeholders2_1E - _ZN34_INTERNAL_c6daf099_4_k_cu_c930f3dd4cuda3std6ranges3__45__cpo4swapE)
_ZN34_INTERNAL_c6daf099_4_k_cu_c930f3dd4cuda3std6ranges3__45__cpo4swapE:
	.zero		1
	.type		_ZN34_INTERNAL_c6daf099_4_k_cu_c930f3dd6thrust24THRUST_300001_SM_1000_NS12placeholders2_1E,@object
	.size		_ZN34_INTERNAL_c6daf099_4_k_cu_c930f3dd6thrust24THRUST_300001_SM_1000_NS12placeholders2_1E,(_ZN34_INTERNAL_c6daf099_4_k_cu_c930f3dd6thrust24THRUST_300001_SM_1000_NS12placeholders2_3E - _ZN34_INTERNAL_c6daf099_4_k_cu_c930f3dd6thrust24THRUST_300001_SM_1000_NS12placeholders2_1E)
_ZN34_INTERNAL_c6daf099_4_k_cu_c930f3dd6thrust24THRUST_300001_SM_1000_NS12placeholders2_1E:
	.zero		1
	.type		_ZN34_INTERNAL_c6daf099_4_k_cu_c930f3dd6thrust24THRUST_300001_SM_1000_NS12placeholders2_3E,@object
	.size		_ZN34_INTERNAL_c6daf099_4_k_cu_c930f3dd6thrust24THRUST_300001_SM_1000_NS12placeholders2_3E,(_ZN34_INTERNAL_c6daf099_4_k_cu_c930f3dd4cuda3std3__45__cpo5beginE - _ZN34_INTERNAL_c6daf099_4_k_cu_c930f3dd6thrust24THRUST_300001_SM_1000_NS12placeholders2_3E)
_ZN34_INTERNAL_c6daf099_4_k_cu_c930f3dd6thrust24THRUST_300001_SM_1000_NS12placeholders2_3E:
	.zero		1
	.type		_ZN34_INTERNAL_c6daf099_4_k_cu_c930f3dd4cuda3std3__45__cpo5beginE,@object
	.size		_ZN34_INTERNAL_c6daf099_4_k_cu_c930f3dd4cuda3std3__45__cpo5beginE,(_ZN34_INTERNAL_c6daf099_4_k_cu_c930f3dd4cuda3std6ranges3__45__cpo5beginE - _ZN34_INTERNAL_c6daf099_4_k_cu_c930f3dd4cuda3std3__45__cpo5beginE)
_ZN34_INTERNAL_c6daf099_4_k_cu_c930f3dd4cuda3std3__45__cpo5beginE:
	.zero		1
	.type		_ZN34_INTERNAL_c6daf099_4_k_cu_c930f3dd4cuda3std6ranges3__45__cpo5beginE,@object
	.size		_ZN34_INTERNAL_c6daf099_4_k_cu_c930f3dd4cuda3std6ranges3__45__cpo5beginE,(_ZN34_INTERNAL_c6daf099_4_k_cu_c930f3dd4cuda3std3__436_GLOBAL__N__c6daf099_4_k_cu_c930f3dd6ignoreE - _ZN34_INTERNAL_c6daf099_4_k_cu_c930f3dd4cuda3std6ranges3__45__cpo5beginE)
_ZN34_INTERNAL_c6daf099_4_k_cu_c930f3dd4cuda3std6ranges3__45__cpo5beginE:
	.zero		1
	.type		_ZN34_INTERNAL_c6daf099_4_k_cu_c930f3dd4cuda3std3__436_GLOBAL__N__c6daf099_4_k_cu_c930f3dd6ignoreE,@object
	.size		_ZN34_INTERNAL_c6daf099_4_k_cu_c930f3dd4cuda3std3__436_GLOBAL__N__c6daf099_4_k_cu_c930f3dd6ignoreE,(_ZN34_INTERNAL_c6daf099_4_k_cu_c930f3dd4cuda3std6ranges3__45__cpo4dataE - _ZN34_INTERNAL_c6daf099_4_k_cu_c930f3dd4cuda3std3__436_GLOBAL__N__c6daf099_4_k_cu_c930f3dd6ignoreE)
_ZN34_INTERNAL_c6daf099_4_k_cu_c930f3dd4cuda3std3__436_GLOBAL__N__c6daf099_4_k_cu_c930f3dd6ignoreE:
	.zero		1
	.type		_ZN34_INTERNAL_c6daf099_4_k_cu_c930f3dd4cuda3std6ranges3__45__cpo4dataE,@object
	.size		_ZN34_INTERNAL_c6daf099_4_k_cu_c930f3dd4cuda3std6ranges3__45__cpo4dataE,(_ZN34_INTERNAL_c6daf099_4_k_cu_c930f3dd6thrust24THRUST_300001_SM_1000_NS12placeholders2_7E - _ZN34_INTERNAL_c6daf099_4_k_cu_c930f3dd4cuda3std6ranges3__45__cpo4dataE)
_ZN34_INTERNAL_c6daf099_4_k_cu_c930f3dd4cuda3std6ranges3__45__cpo4dataE:
	.zero		1
	.type		_ZN34_INTERNAL_c6daf099_4_k_cu_c930f3dd6thrust24THRUST_300001_SM_1000_NS12placeholders2_7E,@object
	.size		_ZN34_INTERNAL_c6daf099_4_k_cu_c930f3dd6thrust24THRUST_300001_SM_1000_NS12placeholders2_7E,(_ZN34_INTERNAL_c6daf099_4_k_cu_c930f3dd4cuda3std3__45__cpo6rbeginE - _ZN34_INTERNAL_c6daf099_4_k_cu_c930f3dd6thrust24THRUST_300001_SM_1000_NS12placeholders2_7E)
_ZN34_INTERNAL_c6daf099_4_k_cu_c930f3dd6thrust24THRUST_300001_SM_1000_NS12placeholders2_7E:
	.zero		1
	.type		_ZN34_INTERNAL_c6daf099_4_k_cu_c930f3dd4cuda3std3__45__cpo6rbeginE,@object
	.size		_ZN34_INTERNAL_c6daf099_4_k_cu_c930f3dd4cuda3std3__45__cpo6rbeginE,(_ZN34_INTERNAL_c6daf099_4_k_cu_c930f3dd4cuda3std6ranges3__45__cpo7advanceE - _ZN34_INTERNAL_c6daf099_4_k_cu_c930f3dd4cuda3std3__45__cpo6rbeginE)
_ZN34_INTERNAL_c6daf099_4_k_cu_c930f3dd4cuda3std3__45__cpo6rbeginE:
	.zero		1
	.type		_ZN34_INTERNAL_c6daf099_4_k_cu_c930f3dd4cuda3std6ranges3__45__cpo7advanceE,@object
	.size		_ZN34_INTERNAL_c6daf099_4_k_cu_c930f3dd4cuda3std6ranges3__45__cpo7advanceE,(_ZN34_INTERNAL_c6daf099_4_k_cu_c930f3dd4cuda3std3__47nulloptE - _ZN34_INTERNAL_c6daf099_4_k_cu_c930f3dd4cuda3std6ranges3__45__cpo7advanceE)
_ZN34_INTERNAL_c6daf099_4_k_cu_c930f3dd4cuda3std6ranges3__45__cpo7advanceE:
	.zero		1
	.type		_ZN34_INTERNAL_c6daf099_4_k_cu_c930f3dd4cuda3std3__47nulloptE,@object
	.size		_ZN34_INTERNAL_c6daf099_4_k_cu_c930f3dd4cuda3std3__47nulloptE,(_ZN34_INTERNAL_c6daf099_4_k_cu_c930f3dd4cuda3std6ranges3__45__cpo8distanceE - _ZN34_INTERNAL_c6daf099_4_k_cu_c930f3dd4cuda3std3__47nulloptE)
_ZN34_INTERNAL_c6daf099_4_k_cu_c930f3dd4cuda3std3__47nulloptE:
	.zero		1
	.type		_ZN34_INTERNAL_c6daf099_4_k_cu_c930f3dd4cuda3std6ranges3__45__cpo8distanceE,@object
	.size		_ZN34_INTERNAL_c6daf099_4_k_cu_c930f3dd4cuda3std6ranges3__45__cpo8distanceE,(_ZN34_INTERNAL_c6daf099_4_k_cu_c930f3dd6thrust24THRUST_300001_SM_1000_NS12placeholders2_6E - _ZN34_INTERNAL_c6daf099_4_k_cu_c930f3dd4cuda3std6ranges3__45__cpo8distanceE)
_ZN34_INTERNAL_c6daf099_4_k_cu_c930f3dd4cuda3std6ranges3__45__cpo8distanceE:
	.zero		1
	.type		_ZN34_INTERNAL_c6daf099_4_k_cu_c930f3dd6thrust24THRUST_300001_SM_1000_NS12placeholders2_6E,@object
	.size		_ZN34_INTERNAL_c6daf099_4_k_cu_c930f3dd6thrust24THRUST_300001_SM_1000_NS12placeholders2_6E,(_ZN34_INTERNAL_c6daf099_4_k_cu_c930f3dd4cuda3std3__45__cpo4cendE - _ZN34_INTERNAL_c6daf099_4_k_cu_c930f3dd6thrust24THRUST_300001_SM_1000_NS12placeholders2_6E)
_ZN34_INTERNAL_c6daf099_4_k_cu_c930f3dd6thrust24THRUST_300001_SM_1000_NS12placeholders2_6E:
	.zero		1
	.type		_ZN34_INTERNAL_c6daf099_4_k_cu_c930f3dd4cuda3std3__45__cpo4cendE,@object
	.size		_ZN34_INTERNAL_c6daf099_4_k_cu_c930f3dd4cuda3std3__45__cpo4cendE,(_ZN34_INTERNAL_c6daf099_4_k_cu_c930f3dd4cuda3std6ranges3__45__cpo4cendE - _ZN34_INTERNAL_c6daf099_4_k_cu_c930f3dd4cuda3std3__45__cpo4cendE)
_ZN34_INTERNAL_c6daf099_4_k_cu_c930f3dd4cuda3std3__45__cpo4cendE:
	.zero		1
	.type		_ZN34_INTERNAL_c6daf099_4_k_cu_c930f3dd4cuda3std6ranges3__45__cpo4cendE,@object
	.size		_ZN34_INTERNAL_c6daf099_4_k_cu_c930f3dd4cuda3std6ranges3__45__cpo4cendE,(_ZN34_INTERNAL_c6daf099_4_k_cu_c930f3dd4cuda3std3__420unreachable_sentinelE - _ZN34_INTERNAL_c6daf099_4_k_cu_c930f3dd4cuda3std6ranges3__45__cpo4cendE)
_ZN34_INTERNAL_c6daf099_4_k_cu_c930f3dd4cuda3std6ranges3__45__cpo4cendE:
	.zero		1
	.type		_ZN34_INTERNAL_c6daf099_4_k_cu_c930f3dd4cuda3std3__420unreachable_sentinelE,@object
	.size		_ZN34_INTERNAL_c6daf099_4_k_cu_c930f3dd4cuda3std3__420unreachable_sentinelE,(_ZN34_INTERNAL_c6daf099_4_k_cu_c930f3dd4cuda3std6ranges3__45__cpo5ssizeE - _ZN34_INTERNAL_c6daf099_4_k_cu_c930f3dd4cuda3std3__420unreachable_sentinelE)
_ZN34_INTERNAL_c6daf099_4_k_cu_c930f3dd4cuda3std3__420unreachable_sentinelE:
	.zero		1
	.type		_ZN34_INTERNAL_c6daf099_4_k_cu_c930f3dd4cuda3std6ranges3__45__cpo5ssizeE,@object
	.size		_ZN34_INTERNAL_c6daf099_4_k_cu_c930f3dd4cuda3std6ranges3__45__cpo5ssizeE,(_ZN34_INTERNAL_c6daf099_4_k_cu_c930f3dd6thrust24THRUST_300001_SM_1000_NS12placeholders3_10E - _ZN34_INTERNAL_c6daf099_4_k_cu_c930f3dd4cuda3std6ranges3__45__cpo5ssizeE)
_ZN34_INTERNAL_c6daf099_4_k_cu_c930f3dd4cuda3std6ranges3__45__cpo5ssizeE:
	.zero		1
	.type		_ZN34_INTERNAL_c6daf099_4_k_cu_c930f3dd6thrust24THRUST_300001_SM_1000_NS12placeholders3_10E,@object
	.size		_ZN34_INTERNAL_c6daf099_4_k_cu_c930f3dd6thrust24THRUST_300001_SM_1000_NS12placeholders3_10E,(_ZN34_INTERNAL_c6daf099_4_k_cu_c930f3dd4cuda3std3__45__cpo5crendE - _ZN34_INTERNAL_c6daf099_4_k_cu_c930f3dd6thrust24THRUST_300001_SM_1000_NS12placeholders3_10E)
_ZN34_INTERNAL_c6daf099_4_k_cu_c930f3dd6thrust24THRUST_300001_SM_1000_NS12placeholders3_10E:
	.zero		1
	.type		_ZN34_INTERNAL_c6daf099_4_k_cu_c930f3dd4cuda3std3__45__cpo5crendE,@object
	.size		_ZN34_INTERNAL_c6daf099_4_k_cu_c930f3dd4cuda3std3__45__cpo5crendE,(_ZN34_INTERNAL_c6daf099_4_k_cu_c930f3dd4cuda3std6ranges3__45__cpo4prevE - _ZN34_INTERNAL_c6daf099_4_k_cu_c930f3dd4cuda3std3__45__cpo5crendE)
_ZN34_INTERNAL_c6daf099_4_k_cu_c930f3dd4cuda3std3__45__cpo5crendE:
	.zero		1
	.type		_ZN34_INTERNAL_c6daf099_4_k_cu_c930f3dd4cuda3std6ranges3__45__cpo4prevE,@object
	.size		_ZN34_INTERNAL_c6daf099_4_k_cu_c930f3dd4cuda3std6ranges3__45__cpo4prevE,(_ZN34_INTERNAL_c6daf099_4_k_cu_c930f3dd4cuda3std6ranges3__45__cpo9iter_moveE - _ZN34_INTERNAL_c6daf099_4_k_cu_c930f3dd4cuda3std6ranges3__45__cpo4prevE)
_ZN34_INTERNAL_c6daf099_4_k_cu_c930f3dd4cuda3std6ranges3__45__cpo4prevE:
	.zero		1
	.type		_ZN34_INTERNAL_c6daf099_4_k_cu_c930f3dd4cuda3std6ranges3__45__cpo9iter_moveE,@object
	.size		_ZN34_INTERNAL_c6daf099_4_k_cu_c930f3dd4cuda3std6ranges3__45__cpo9iter_moveE,(_ZN34_INTERNAL_c6daf099_4_k_cu_c930f3dd6thrust24THRUST_300001_SM_1000_NS12placeholders2_2E - _ZN34_INTERNAL_c6daf099_4_k_cu_c930f3dd4cuda3std6ranges3__45__cpo9iter_moveE)
_ZN34_INTERNAL_c6daf099_4_k_cu_c930f3dd4cuda3std6ranges3__45__cpo9iter_moveE:
	.zero		1
	.type		_ZN34_INTERNAL_c6daf099_4_k_cu_c930f3dd6thrust24THRUST_300001_SM_1000_NS12placeholders2_2E,@object
	.size		_ZN34_INTERNAL_c6daf099_4_k_cu_c930f3dd6thrust24THRUST_300001_SM_1000_NS12placeholders2_2E,(_ZN34_INTERNAL_c6daf099_4_k_cu_c930f3dd6thrust24THRUST_300001_SM_1000_NS12placeholders2_4E - _ZN34_INTERNAL_c6daf099_4_k_cu_c930f3dd6thrust24THRUST_300001_SM_1000_NS12placeholders2_2E)
_ZN34_INTERNAL_c6daf099_4_k_cu_c930f3dd6thrust24THRUST_300001_SM_1000_NS12placeholders2_2E:
	.zero		1
	.type		_ZN34_INTERNAL_c6daf099_4_k_cu_c930f3dd6thrust24THRUST_300001_SM_1000_NS12placeholders2_4E,@object
	.size		_ZN34_INTERNAL_c6daf099_4_k_cu_c930f3dd6thrust24THRUST_300001_SM_1000_NS12placeholders2_4E,(_ZN34_INTERNAL_c6daf099_4_k_cu_c930f3dd4cuda3std3__45__cpo3endE - _ZN34_INTERNAL_c6daf099_4_k_cu_c930f3dd6thrust24THRUST_300001_SM_1000_NS12placeholders2_4E)
_ZN34_INTERNAL_c6daf099_4_k_cu_c930f3dd6thrust24THRUST_300001_SM_1000_NS12placeholders2_4E:
	.zero		1
	.type		_ZN34_INTERNAL_c6daf099_4_k_cu_c930f3dd4cuda3std3__45__cpo3endE,@object
	.size		_ZN34_INTERNAL_c6daf099_4_k_cu_c930f3dd4cuda3std3__45__cpo3endE,(_ZN34_INTERNAL_c6daf099_4_k_cu_c930f3dd4cuda3std6ranges3__45__cpo3endE - _ZN34_INTERNAL_c6daf099_4_k_cu_c930f3dd4cuda3std3__45__cpo3endE)
_ZN34_INTERNAL_c6daf099_4_k_cu_c930f3dd4cuda3std3__45__cpo3endE:
	.zero		1
	.type		_ZN34_INTERNAL_c6daf099_4_k_cu_c930f3dd4cuda3std6ranges3__45__cpo3endE,@object
	.size		_ZN34_INTERNAL_c6daf099_4_k_cu_c930f3dd4cuda3std6ranges3__45__cpo3endE,(_ZN34_INTERNAL_c6daf099_4_k_cu_c930f3dd4cuda3std3__419piecewise_constructE - _ZN34_INTERNAL_c6daf099_4_k_cu_c930f3dd4cuda3std6ranges3__45__cpo3endE)
_ZN34_INTERNAL_c6daf099_4_k_cu_c930f3dd4cuda3std6ranges3__45__cpo3endE:
	.zero		1
	.type		_ZN34_INTERNAL_c6daf099_4_k_cu_c930f3dd4cuda3std3__419piecewise_constructE,@object
	.size		_ZN34_INTERNAL_c6daf099_4_k_cu_c930f3dd4cuda3std3__419piecewise_constructE,(_ZN34_INTERNAL_c6daf099_4_k_cu_c930f3dd4cuda3std6ranges3__45__cpo5cdataE - _ZN34_INTERNAL_c6daf099_4_k_cu_c930f3dd4cuda3std3__419piecewise_constructE)
_ZN34_INTERNAL_c6daf099_4_k_cu_c930f3dd4cuda3std3__419piecewise_constructE:
	.zero		1
	.type		_ZN34_INTERNAL_c6daf099_4_k_cu_c930f3dd4cuda3std6ranges3__45__cpo5cdataE,@object
	.size		_ZN34_INTERNAL_c6daf099_4_k_cu_c930f3dd4cuda3std6ranges3__45__cpo5cdataE,(_ZN34_INTERNAL_c6daf099_4_k_cu_c930f3dd6thrust24THRUST_300001_SM_1000_NS12placeholders2_8E - _ZN34_INTERNAL_c6daf099_4_k_cu_c930f3dd4cuda3std6ranges3__45__cpo5cdataE)
_ZN34_INTERNAL_c6daf099_4_k_cu_c930f3dd4cuda3std6ranges3__45__cpo5cdataE:
	.zero		1
	.type		_ZN34_INTERNAL_c6daf099_4_k_cu_c930f3dd6thrust24THRUST_300001_SM_1000_NS12placeholders2_8E,@object
	.size		_ZN34_INTERNAL_c6daf099_4_k_cu_c930f3dd6thrust24THRUST_300001_SM_1000_NS12placeholders2_8E,(_ZN34_INTERNAL_c6daf099_4_k_cu_c930f3dd4cuda3std3__45__cpo4rendE - _ZN34_INTERNAL_c6daf099_4_k_cu_c930f3dd6thrust24THRUST_300001_SM_1000_NS12placeholders2_8E)
_ZN34_INTERNAL_c6daf099_4_k_cu_c930f3dd6thrust24THRUST_300001_SM_1000_NS12placeholders2_8E:
	.zero		1
	.type		_ZN34_INTERNAL_c6daf099_4_k_cu_c930f3dd4cuda3std3__45__cpo4rendE,@object
	.size		_ZN34_INTERNAL_c6daf099_4_k_cu_c930f3dd4cuda3std3__45__cpo4rendE,(_ZN34_INTERNAL_c6daf099_4_k_cu_c930f3dd4cuda3std6ranges3__45__cpo9iter_swapE - _ZN34_INTERNAL_c6daf099_4_k_cu_c930f3dd4cuda3std3__45__cpo4rendE)
_ZN34_INTERNAL_c6daf099_4_k_cu_c930f3dd4cuda3std3__45__cpo4rendE:
	.zero		1
	.type		_ZN34_INTERNAL_c6daf099_4_k_cu_c930f3dd4cuda3std6ranges3__45__cpo9iter_swapE,@object
	.size		_ZN34_INTERNAL_c6daf099_4_k_cu_c930f3dd4cuda3std6ranges3__45__cpo9iter_swapE,(_ZN34_INTERNAL_c6daf099_4_k_cu_c930f3dd4cuda3std3__48unexpectE - _ZN34_INTERNAL_c6daf099_4_k_cu_c930f3dd4cuda3std6ranges3__45__cpo9iter_swapE)
_ZN34_INTERNAL_c6daf099_4_k_cu_c930f3dd4cuda3std6ranges3__45__cpo9iter_swapE:
	.zero		1
	.type		_ZN34_INTERNAL_c6daf099_4_k_cu_c930f3dd4cuda3std3__48unexpectE,@object
	.size		_ZN34_INTERNAL_c6daf099_4_k_cu_c930f3dd4cuda3std3__48unexpectE,(_ZN34_INTERNAL_c6daf099_4_k_cu_c930f3dd6thrust24THRUST_300001_SM_1000_NS6system6detail10sequential3seqE - _ZN34_INTERNAL_c6daf099_4_k_cu_c930f3dd4cuda3std3__48unexpectE)
_ZN34_INTERNAL_c6daf099_4_k_cu_c930f3dd4cuda3std3__48unexpectE:
	.zero		1
	.type		_ZN34_INTERNAL_c6daf099_4_k_cu_c930f3dd6thrust24THRUST_300001_SM_1000_NS6system6detail10sequential3seqE,@object
	.size		_ZN34_INTERNAL_c6daf099_4_k_cu_c930f3dd6thrust24THRUST_300001_SM_1000_NS6system6detail10sequential3seqE,(.L_29 - _ZN34_INTERNAL_c6daf099_4_k_cu_c930f3dd6thrust24THRUST_300001_SM_1000_NS6system6detail10sequential3seqE)
_ZN34_INTERNAL_c6daf099_4_k_cu_c930f3dd6thrust24THRUST_300001_SM_1000_NS6system6detail10sequential3seqE:
	.zero		1
.L_29:


//--------------------- .nv.constant0._ZN3cub18CUB_300001_SM_10006detail11EmptyKernelIvEEvv --------------------------
	.section	.nv.constant0._ZN3cub18CUB_300001_SM_10006detail11EmptyKernelIvEEvv,"a",@progbits
	.sectionflags	@""
	.align	4
.nv.constant0._ZN3cub18CUB_300001_SM_10006detail11EmptyKernelIvEEvv:
	.zero		896


//--------------------- .nv.constant0._Z13gather_kernelI6__halfmEvPKT_PKT0_PS1_xx --------------------------
	.section	.nv.constant0._Z13gather_kernelI6__halfmEvPKT_PKT0_PS1_xx,"a",@progbits
	.sectionflags	@""
	.align	4
.nv.constant0._Z13gather_kernelI6__halfmEvPKT_PKT0_PS1_xx:
	.zero		936


//--------------------- .nv.constant0._Z13gather_kernelIfmEvPKT_PKT0_PS0_xx --------------------------
	.section	.nv.constant0._Z13gather_kernelIfmEvPKT_PKT0_PS0_xx,"a",@progbits
	.sectionflags	@""
	.align	4
.nv.constant0._Z13gather_kernelIfmEvPKT_PKT0_PS0_xx:
	.zero		936


//--------------------- SYMBOLS --------------------------

	.type		.nv.reservedSmem.offset0,@object
	.size		.nv.reservedSmem.offset0,0x4
